def attn_fwd(
    Q,
    K,
    V,
    Out,
    Lse,
    sm_scale,
    stride_qz,
    stride_qh,
    stride_qm,
    stride_qk,
    stride_kz,
    stride_kh,
    stride_kn,
    stride_kk,
    stride_vz,
    stride_vh,
    stride_vn,
    stride_vk,
    stride_oz,
    stride_oh,
    stride_om,
    stride_ok,
    seqlen_q,
    seqlen_k,
    BLOCK_M: tl.constexpr,
    BLOCK_N: tl.constexpr,
    HEAD_DIM: tl.constexpr,
    CAUSAL: tl.constexpr,
):
    start_m = tl.program_id(0)
    off_hz = tl.program_id(1)
    q_off = off_hz * stride_qh
    k_off = off_hz * stride_kh
    v_off = off_hz * stride_vh
    offs_m = start_m * BLOCK_M + tl.arange(0, BLOCK_M)
    offs_d = tl.arange(0, HEAD_DIM)
    offs_n = tl.arange(0, BLOCK_N)
    q_ptrs = Q + q_off + offs_m[:, None] * stride_qm + offs_d[None, :] * stride_qk
    k_ptrs = K + k_off + offs_d[:, None] * stride_kk + offs_n[None, :] * stride_kn
    v_ptrs = V + v_off + offs_n[:, None] * stride_vn + offs_d[None, :] * stride_vk
    m_i = tl.full([BLOCK_M], float("-inf"), dtype=tl.float32)
    l_i = tl.zeros([BLOCK_M], dtype=tl.float32) + 1.0
    acc = tl.zeros([BLOCK_M, HEAD_DIM], dtype=tl.float32)
    q = tl.load(q_ptrs)
    acc, l_i, m_i = _attn_fwd_inner(
        acc,
        l_i,
        m_i,
        q,
        k_ptrs,
        v_ptrs,
        sm_scale,
        stride_kn,
        stride_vn,
        start_m,
        seqlen_k,
        BLOCK_M,
        BLOCK_N,
        HEAD_DIM,
        CAUSAL,
    )
    acc = acc / l_i[:, None]
    lse = m_i + tl.math.log2(l_i) / 1.4426950408889634
    o_ptrs = (
        Out
        + off_hz * stride_oh
        + offs_m[:, None] * stride_om
        + offs_d[None, :] * stride_ok
    )
    tl.store(o_ptrs, acc.to(Out.dtype.element_ty))
    tl.store(Lse + off_hz * seqlen_q + offs_m, lse)

# config = {"BLOCK_M": 64, "BLOCK_N": 64, "HEAD_DIM": 256, "arch": "sm_90", "causal": true, "dtype": "bf16", "num_stages": 4, "num_warps": 8}
# arch = sm_90


// ===== COMPILED SASS (sm_90a) =====

	.target	sm_90a

	.elftype	@"ET_EXEC"


//--------------------- .note.nv.tkinfo           --------------------------
	.section	.note.nv.tkinfo,"",@"SHT_NOTE"
	.sectionflags	@"SHF_NOTE_NV_TKINFO"
	.tkinfo
        /*0018*/ 	.word	0x00000002
        /*0030*/ 	.string	""
        /*0030*/ 	.string	"ptxas"
        /*0030*/ 	.string	"Cuda compilation tools, release 13.0, V13.0.88"
        /*0030*/ 	.string	"Build cuda_13.0.r13.0/compiler.36424714_0"
        /*0030*/ 	.string	"-v  -suppress-debug-info  -lineinfo  -arch sm_90a "



//--------------------- .note.nv.cuinfo           --------------------------
	.section	.note.nv.cuinfo,"",@"SHT_NOTE"
	.sectionflags	@"SHF_NOTE_NV_CUINFO"
        /*0018*/ 	.short	0x0002
        /*001a*/ 	.short	0x005a
        /*001c*/ 	.short	0x0082
	.zero		2


//--------------------- .nv.info                  --------------------------
	.section	.nv.info,"",@"SHT_CUDA_INFO"
	.align	4


	//----- nvinfo : EIATTR_REGCOUNT
	.align		4
        /*0000*/ 	.byte	0x04, 0x2f
        /*0002*/ 	.short	(.L_2 - .L_1)
	.align		4
.L_1:
        /*0004*/ 	.word	index@(attn_fwd)
        /*0008*/ 	.word	0x000000ff


	//----- nvinfo : EIATTR_FRAME_SIZE
	.align		4
.L_2:
        /*000c*/ 	.byte	0x04, 0x11
        /*000e*/ 	.short	(.L_4 - .L_3)
	.align		4
.L_3:
        /*0010*/ 	.word	index@(attn_fwd)
        /*0014*/ 	.word	0x00000180


	//----- nvinfo : EIATTR_MIN_STACK_SIZE
	.align		4
.L_4:
        /*0018*/ 	.byte	0x04, 0x12
        /*001a*/ 	.short	(.L_6 - .L_5)
	.align		4
.L_5:
        /*001c*/ 	.word	index@(attn_fwd)
        /*0020*/ 	.word	0x00000180
.L_6:


//--------------------- .nv.compat                --------------------------
	.section	.nv.compat,"",@"SHT_CUDA_COMPAT_INFO"
	.align	4
        /*0000*/ 	.byte	0x02, 0x09, 0x01, 0x00, 0x02, 0x02, 0x04, 0x00, 0x02, 0x05, 0x05, 0x00, 0x03, 0x07, 0x01, 0x01
        /*0010*/ 	.byte	0x02, 0x03, 0x00, 0x00, 0x02, 0x06, 0x01, 0x00, 0x04, 0x0b, 0x08, 0x00, 0x00, 0x00, 0x00, 0x00
        /*0020*/ 	.byte	0x00, 0x00, 0x00, 0x00


//--------------------- .nv.info.attn_fwd         --------------------------
	.section	.nv.info.attn_fwd,"",@"SHT_CUDA_INFO"
	.sectionflags	@""
	.align	4


	//----- nvinfo : EIATTR_CUDA_API_VERSION
	.align		4
        /*0000*/ 	.byte	0x04, 0x37
        /*0002*/ 	.short	(.L_8 - .L_7)
.L_7:
        /*0004*/ 	.word	0x00000082


	//----- nvinfo : EIATTR_KPARAM_INFO
	.align		4
.L_8:
        /*0008*/ 	.byte	0x04, 0x17
        /*000a*/ 	.short	(.L_10 - .L_9)
.L_9:
        /*000c*/ 	.word	0x00000000
        /*0010*/ 	.short	0x0019
        /*0012*/ 	.short	0x0080
        /*0014*/ 	.byte	0x00, 0xf4, 0x21, 0x00


	//----- nvinfo : EIATTR_KPARAM_INFO
	.align		4
.L_10:
        /*0018*/ 	.byte	0x04, 0x17
        /*001a*/ 	.short	(.L_12 - .L_11)
.L_11:
        /*001c*/ 	.word	0x00000000
        /*0020*/ 	.short	0x0018
        /*0022*/ 	.short	0x0078
        /*0024*/ 	.byte	0x00, 0xf4, 0x21, 0x00


	//----- nvinfo : EIATTR_KPARAM_INFO
	.align		4
.L_12:
        /*0028*/ 	.byte	0x04, 0x17
        /*002a*/ 	.short	(.L_14 - .L_13)
.L_13:
        /*002c*/ 	.word	0x00000000
        /*0030*/ 	.short	0x0017
        /*0032*/ 	.short	0x0070
        /*0034*/ 	.byte	0x00, 0xf0, 0x11, 0x00


	//----- nvinfo : EIATTR_KPARAM_INFO
	.align		4
.L_14:
        /*0038*/ 	.byte	0x04, 0x17
        /*003a*/ 	.short	(.L_16 - .L_15)
.L_15:
        /*003c*/ 	.word	0x00000000
        /*0040*/ 	.short	0x0016
        /*0042*/ 	.short	0x006c
        /*0044*/ 	.byte	0x00, 0xf0, 0x11, 0x00


	//----- nvinfo : EIATTR_KPARAM_INFO
	.align		4
.L_16:
        /*0048*/ 	.byte	0x04, 0x17
        /*004a*/ 	.short	(.L_18 - .L_17)
.L_17:
        /*004c*/ 	.word	0x00000000
        /*0050*/ 	.short	0x0015
        /*0052*/ 	.short	0x0068
        /*0054*/ 	.byte	0x00, 0xf0, 0x11, 0x00


	//----- nvinfo : EIATTR_KPARAM_INFO
	.align		4
.L_18:
        /*0058*/ 	.byte	0x04, 0x17
        /*005a*/ 	.short	(.L_20 - .L_19)
.L_19:
        /*005c*/ 	.word	0x00000000
        /*0060*/ 	.short	0x0014
        /*0062*/ 	.short	0x0064
        /*0064*/ 	.byte	0x00, 0xf0, 0x11, 0x00


	//----- nvinfo : EIATTR_KPARAM_INFO
	.align		4
.L_20:
        /*0068*/ 	.byte	0x04, 0x17
        /*006a*/ 	.short	(.L_22 - .L_21)
.L_21:
        /*006c*/ 	.word	0x00000000
        /*0070*/ 	.short	0x0013
        /*0072*/ 	.short	0x0060
        /*0074*/ 	.byte	0x00, 0xf0, 0x11, 0x00


	//----- nvinfo : EIATTR_KPARAM_INFO
	.align		4
.L_22:
        /*0078*/ 	.byte	0x04, 0x17
        /*007a*/ 	.short	(.L_24 - .L_23)
.L_23:
        /*007c*/ 	.word	0x00000000
        /*0080*/ 	.short	0x0012
        /*0082*/ 	.short	0x005c
        /*0084*/ 	.byte	0x00, 0xf0, 0x11, 0x00


	//----- nvinfo : EIATTR_KPARAM_INFO
	.align		4
.L_24:
        /*0088*/ 	.byte	0x04, 0x17
        /*008a*/ 	.short	(.L_26 - .L_25)
.L_25:
        /*008c*/ 	.word	0x00000000
        /*0090*/ 	.short	0x0011
        /*0092*/ 	.short	0x0058
        /*0094*/ 	.byte	0x00, 0xf0, 0x11, 0x00


	//----- nvinfo : EIATTR_KPARAM_INFO
	.align		4
.L_26:
        /*0098*/ 	.byte	0x04, 0x17
        /*009a*/ 	.short	(.L_28 - .L_27)
.L_27:
        /*009c*/ 	.word	0x00000000
        /*00a0*/ 	.short	0x0010
        /*00a2*/ 	.short	0x0054
        /*00a4*/ 	.byte	0x00, 0xf0, 0x11, 0x00


	//----- nvinfo : EIATTR_KPARAM_INFO
	.align		4
.L_28:
        /*00a8*/ 	.byte	0x04, 0x17
        /*00aa*/ 	.short	(.L_30 - .L_29)
.L_29:
        /*00ac*/ 	.word	0x00000000
        /*00b0*/ 	.short	0x000f
        /*00b2*/ 	.short	0x0050
        /*00b4*/ 	.byte	0x00, 0xf0, 0x11, 0x00


	//----- nvinfo : EIATTR_KPARAM_INFO
	.align		4
.L_30:
        /*00b8*/ 	.byte	0x04, 0x17
        /*00ba*/ 	.short	(.L_32 - .L_31)
.L_31:
        /*00bc*/ 	.word	0x00000000
        /*00c0*/ 	.short	0x000e
        /*00c2*/ 	.short	0x004c
        /*00c4*/ 	.byte	0x00, 0xf0, 0x11, 0x00


	//----- nvinfo : EIATTR_KPARAM_INFO
	.align		4
.L_32:
        /*00c8*/ 	.byte	0x04, 0x17
        /*00ca*/ 	.short	(.L_34 - .L_33)
.L_33:
        /*00cc*/ 	.word	0x00000000
        /*00d0*/ 	.short	0x000d
        /*00d2*/ 	.short	0x0048
        /*00d4*/ 	.byte	0x00, 0xf0, 0x11, 0x00


	//----- nvinfo : EIATTR_KPARAM_INFO
	.align		4
.L_34:
        /*00d8*/ 	.byte	0x04, 0x17
        /*00da*/ 	.short	(.L_36 - .L_35)
.L_35:
        /*00dc*/ 	.word	0x00000000
        /*00e0*/ 	.short	0x000c
        /*00e2*/ 	.short	0x0044
        /*00e4*/ 	.byte	0x00, 0xf0, 0x11, 0x00


	//----- nvinfo : EIATTR_KPARAM_INFO
	.align		4
.L_36:
        /*00e8*/ 	.byte	0x04, 0x17
        /*00ea*/ 	.short	(.L_38 - .L_37)
.L_37:
        /*00ec*/ 	.word	0x00000000
        /*00f0*/ 	.short	0x000b
        /*00f2*/ 	.short	0x0040
        /*00f4*/ 	.byte	0x00, 0xf0, 0x11, 0x00


	//----- nvinfo : EIATTR_KPARAM_INFO
	.align		4
.L_38:
        /*00f8*/ 	.byte	0x04, 0x17
        /*00fa*/ 	.short	(.L_40 - .L_39)
.L_39:
        /*00fc*/ 	.word	0x00000000
        /*0100*/ 	.short	0x000a
        /*0102*/ 	.short	0x003c
        /*0104*/ 	.byte	0x00, 0xf0, 0x11, 0x00


	//----- nvinfo : EIATTR_KPARAM_INFO
	.align		4
.L_40:
        /*0108*/ 	.byte	0x04, 0x17
        /*010a*/ 	.short	(.L_42 - .L_41)
.L_41:
        /*010c*/ 	.word	0x00000000
        /*0110*/ 	.short	0x0009
        /*0112*/ 	.short	0x0038
        /*0114*/ 	.byte	0x00, 0xf0, 0x11, 0x00


	//----- nvinfo : EIATTR_KPARAM_INFO
	.align		4
.L_42:
        /*0118*/ 	.byte	0x04, 0x17
        /*011a*/ 	.short	(.L_44 - .L_43)
.L_43:
        /*011c*/ 	.word	0x00000000
        /*0120*/ 	.short	0x0008
        /*0122*/ 	.short	0x0034
        /*0124*/ 	.byte	0x00, 0xf0, 0x11, 0x00


	//----- nvinfo : EIATTR_KPARAM_INFO
	.align		4
.L_44:
        /*0128*/ 	.byte	0x04, 0x17
        /*012a*/ 	.short	(.L_46 - .L_45)
.L_45:
        /*012c*/ 	.word	0x00000000
        /*0130*/ 	.short	0x0007
        /*0132*/ 	.short	0x0030
        /*0134*/ 	.byte	0x00, 0xf0, 0x11, 0x00


	//----- nvinfo : EIATTR_KPARAM_INFO
	.align		4
.L_46:
        /*0138*/ 	.byte	0x04, 0x17
        /*013a*/ 	.short	(.L_48 - .L_47)
.L_47:
        /*013c*/ 	.word	0x00000000
        /*0140*/ 	.short	0x0006
        /*0142*/ 	.short	0x002c
        /*0144*/ 	.byte	0x00, 0xf0, 0x11, 0x00


	//----- nvinfo : EIATTR_KPARAM_INFO
	.align		4
.L_48:
        /*0148*/ 	.byte	0x04, 0x17
        /*014a*/ 	.short	(.L_50 - .L_49)
.L_49:
        /*014c*/ 	.word	0x00000000
        /*0150*/ 	.short	0x0005
        /*0152*/ 	.short	0x0028
        /*0154*/ 	.byte	0x00, 0xf0, 0x11, 0x00


	//----- nvinfo : EIATTR_KPARAM_INFO
	.align		4
.L_50:
        /*0158*/ 	.byte	0x04, 0x17
        /*015a*/ 	.short	(.L_52 - .L_51)
.L_51:
        /*015c*/ 	.word	0x00000000
        /*0160*/ 	.short	0x0004
        /*0162*/ 	.short	0x0020
        /*0164*/ 	.byte	0x00, 0xf4, 0x21, 0x00


	//----- nvinfo : EIATTR_KPARAM_INFO
	.align		4
.L_52:
        /*0168*/ 	.byte	0x04, 0x17
        /*016a*/ 	.short	(.L_54 - .L_53)
.L_53:
        /*016c*/ 	.word	0x00000000
        /*0170*/ 	.short	0x0003
        /*0172*/ 	.short	0x0018
        /*0174*/ 	.byte	0x00, 0xf4, 0x21, 0x00


	//----- nvinfo : EIATTR_KPARAM_INFO
	.align		4
.L_54:
        /*0178*/ 	.byte	0x04, 0x17
        /*017a*/ 	.short	(.L_56 - .L_55)
.L_55:
        /*017c*/ 	.word	0x00000000
        /*0180*/ 	.short	0x0002
        /*0182*/ 	.short	0x0010
        /*0184*/ 	.byte	0x00, 0xf4, 0x21, 0x00


	//----- nvinfo : EIATTR_KPARAM_INFO
	.align		4
.L_56:
        /*0188*/ 	.byte	0x04, 0x17
        /*018a*/ 	.short	(.L_58 - .L_57)
.L_57:
        /*018c*/ 	.word	0x00000000
        /*0190*/ 	.short	0x0001
        /*0192*/ 	.short	0x0008
        /*0194*/ 	.byte	0x00, 0xf4, 0x21, 0x00


	//----- nvinfo : EIATTR_KPARAM_INFO
	.align		4
.L_58:
        /*0198*/ 	.byte	0x04, 0x17
        /*019a*/ 	.short	(.L_60 - .L_59)
.L_59:
        /*019c*/ 	.word	0x00000000
        /*01a0*/ 	.short	0x0000
        /*01a2*/ 	.short	0x0000
        /*01a4*/ 	.byte	0x00, 0xf4, 0x21, 0x00


	//----- nvinfo : EIATTR_SPARSE_MMA_MASK
	.align		4
.L_60:
        /*01a8*/ 	.byte	0x03, 0x50
        /*01aa*/ 	.short	0x0000


	//----- nvinfo : EIATTR_MAXREG_COUNT
	.align		4
        /*01ac*/ 	.byte	0x03, 0x1b
        /*01ae*/ 	.short	0x00ff


	//----- nvinfo : EIATTR_NUM_BARRIERS
	.align		4
        /*01b0*/ 	.byte	0x02, 0x4c
        /*01b2*/ 	.byte	0x01
	.zero		1


	//----- nvinfo : EIATTR_ANNOTATIONS
	.align		4
        /*01b4*/ 	.byte	0x04, 0x55
        /*01b6*/ 	.short	(.L_62 - .L_61)


	//   ....[0]....
.L_61:
        /*01b8*/ 	.word	0x00000001
        /*01bc*/ 	.byte	0x90, 0x1c, 0x00, 0x00, 0x01, 0x00, 0x00, 0x00, 0x40, 0x1e, 0x00, 0x00, 0x01, 0x00, 0x00, 0x00
        /* <DEDUP_REMOVED lines=46> */
        /*04ac*/ 	.byte	0xb0, 0x63, 0x00, 0x00, 0x01, 0x00, 0x00, 0x00, 0xb0, 0x77, 0x00, 0x00


	//----- nvinfo : EIATTR_MERCURY_ISA_VERSION
	.align		4
.L_62:
        /*04b8*/ 	.byte	0x03, 0x5f
        /*04ba*/ 	.short	0x0101


	//----- nvinfo : EIATTR_COOP_GROUP_MASK_REGIDS
	.align		4
        /*04bc*/ 	.byte	0x04, 0x29
        /*04be*/ 	.short	(.L_64 - .L_63)


	//   ....[0]....
.L_63:
        /*04c0*/ 	.word	0xffffffff


	//   ....[1]....
        /*04c4*/ 	.word	0xffffffff


	//   ....[2]....
        /*04c8*/ 	.word	0xffffffff


	//   ....[3]....
        /*04cc*/ 	.word	0xffffffff


	//   ....[4]....
        /*04d0*/ 	.word	0xffffffff


	//   ....[5]....
        /*04d4*/ 	.word	0xffffffff


	//   ....[6]....
        /*04d8*/ 	.word	0xffffffff


	//   ....[7]....
        /*04dc*/ 	.word	0xffffffff


	//----- nvinfo : EIATTR_COOP_GROUP_INSTR_OFFSETS
	.align		4
.L_64:
        /*04e0*/ 	.byte	0x04, 0x28
        /*04e2*/ 	.short	(.L_66 - .L_65)


	//   ....[0]....
.L_65:
        /*04e4*/ 	.word	0x00006980


	//   ....[1]....
        /*04e8*/ 	.word	0x00006a70


	//   ....[2]....
        /*04ec*/ 	.word	0x00006b70


	//   ....[3]....
        /*04f0*/ 	.word	0x00006c30


	//   ....[4]....
        /*04f4*/ 	.word	0x00007eb0


	//   ....[5]....
        /*04f8*/ 	.word	0x00007ed0


	//   ....[6]....
        /*04fc*/ 	.word	0x00007f00


	//   ....[7]....
        /*0500*/ 	.word	0x00007f40


	//----- nvinfo : EIATTR_EXIT_INSTR_OFFSETS
	.align		4
.L_66:
        /*0504*/ 	.byte	0x04, 0x1c
        /*0506*/ 	.short	(.L_68 - .L_67)


	//   ....[0]....
.L_67:
        /*0508*/ 	.word	0x0000ad50


	//   ....[1]....
        /*050c*/ 	.word	0x0000ae00


	//----- nvinfo : EIATTR_REQNTID
	.align		4
.L_68:
        /*0510*/ 	.byte	0x04, 0x10
        /*0512*/ 	.short	(.L_70 - .L_69)
.L_69:
        /*0514*/ 	.word	0x00000100
        /*0518*/ 	.word	0x00000001
        /*051c*/ 	.word	0x00000001


	//----- nvinfo : EIATTR_CBANK_PARAM_SIZE
	.align		4
.L_70:
        /*0520*/ 	.byte	0x03, 0x19
        /*0522*/ 	.short	0x0088


	//----- nvinfo : EIATTR_PARAM_CBANK
	.align		4
        /*0524*/ 	.byte	0x04, 0x0a
        /*0526*/ 	.short	(.L_72 - .L_71)
	.align		4
.L_71:
        /*0528*/ 	.word	index@(.nv.constant0.attn_fwd)
        /*052c*/ 	.short	0x0210
        /*052e*/ 	.short	0x0088


	//----- nvinfo : EIATTR_SW_WAR
	.align		4
.L_72:
        /*0530*/ 	.byte	0x04, 0x36
        /*0532*/ 	.short	(.L_74 - .L_73)
.L_73:
        /*0534*/ 	.word	0x00000008
.L_74:


//--------------------- .nv.callgraph             --------------------------
	.section	.nv.callgraph,"",@"SHT_CUDA_CALLGRAPH"
	.align	4
	.sectionentsize	8
	.align		4
        /*0000*/ 	.word	0x00000000
	.align		4
        /*0004*/ 	.word	0xffffffff
	.align		4
        /*0008*/ 	.word	0x00000000
	.align		4
        /*000c*/ 	.word	0xfffffffe
	.align		4
        /*0010*/ 	.word	0x00000000
	.align		4
        /*0014*/ 	.word	0xfffffffd
	.align		4
        /*0018*/ 	.word	0x00000000
	.align		4
        /*001c*/ 	.word	0xfffffffc


//--------------------- .nv.constant4             --------------------------
	.section	.nv.constant4,"a",@progbits
	.align	8
	.align		8
.nv.constant4:
        /*0000*/ 	.dword	_$_str


//--------------------- .text.attn_fwd            --------------------------
	.section	.text.attn_fwd,"ax",@progbits
	.align	128
        .global         attn_fwd
        .type           attn_fwd,@function
        .size           attn_fwd,(.L_x_3 - attn_fwd)
        .other          attn_fwd,@"STO_CUDA_ENTRY STV_DEFAULT"
attn_fwd:
.text.attn_fwd:
[----:B------:R-:W0:Y:S01]  /*0000*/  LDC R1, c[0x0][0x28] ;  /* 0x00000a00ff017b82 */ /* 0x000e220000000800 */
[----:B------:R-:W1:Y:S07]  /*0010*/  S2R R3, SR_CTAID.X ;  /* 0x0000000000037919 */ /* 0x000e6e0000002500 */
[----:B------:R-:W2:Y:S01]  /*0020*/  LDC.64 R8, c[0x0][0x240] ;  /* 0x00009000ff087b82 */ /* 0x000ea20000000a00 */
[----:B------:R-:W-:Y:S01]  /*0030*/  ULDC.64 UR4, c[0x0][0x208] ;  /* 0x0000820000047ab9 */ /* 0x000fe20000000a00 */
[----:B0-----:R-:W-:Y:S01]  /*0040*/  VIADD R1, R1, 0xfffffe80 ;  /* 0xfffffe8001017836 */ /* 0x001fe20000000000 */
[----:B------:R-:W0:Y:S01]  /*0050*/  S2R R122, SR_TID.X ;  /* 0x00000000007a7919 */ /* 0x000e220000002100 */
[----:B------:R-:W2:Y:S04]  /*0060*/  S2R R120, SR_CTAID.Y ;  /* 0x0000000000787919 */ /* 0x000ea80000002600 */
[----:B------:R-:W3:Y:S08]  /*0070*/  LDC R7, c[0x0][0x248] ;  /* 0x00009200ff077b82 */ /* 0x000ef00000000800 */
[----:B------:R-:W4:Y:S01]  /*0080*/  LDC.64 R12, c[0x0][0x210] ;  /* 0x00008400ff0c7b82 */ /* 0x000f220000000a00 */
[----:B-1----:R-:W-:Y:S01]  /*0090*/  IMAD.SHL.U32 R3, R3, 0x40, RZ ;  /* 0x0000004003037824 */ /* 0x002fe200078e00ff */
[----:B0-----:R-:W-:-:S04]  /*00a0*/  SHF.R.U32.HI R4, RZ, 0x6, R122 ;  /* 0x00000006ff047819 */ /* 0x001fc8000001167a */
[----:B------:R-:W-:Y:S01]  /*00b0*/  LOP3.LUT R2, R3, 0x3f, R122, 0xf8, !PT ;  /* 0x0000003f03027812 */ /* 0x000fe200078ef87a */
[----:B--2---:R-:W-:Y:S01]  /*00c0*/  IMAD R0, R120, R8, RZ ;  /* 0x0000000878007224 */ /* 0x004fe200078e02ff */
[----:B------:R-:W-:-:S03]  /*00d0*/  SGXT.U32 R4, R4, 0x2 ;  /* 0x000000020404781a */ /* 0x000fc60000000000 */
[----:B------:R-:W-:Y:S02]  /*00e0*/  IMAD R2, R2, R9, RZ ;  /* 0x0000000902027224 */ /* 0x000fe400078e02ff */
[----:B------:R-:W-:Y:S02]  /*00f0*/  IMAD.SHL.U32 R5, R0, 0x2, RZ ;  /* 0x0000000200057824 */ /* 0x000fe400078e00ff */
[----:B------:R-:W-:Y:S02]  /*0100*/  IMAD.SHL.U32 R6, R2, 0x2, RZ ;  /* 0x0000000202067824 */ /* 0x000fe400078e00ff */
[----:B---3--:R-:W-:Y:S02]  /*0110*/  IMAD R9, R4, R7, RZ ;  /* 0x0000000704097224 */ /* 0x008fe400078e02ff */
[----:B------:R-:W-:-:S04]  /*0120*/  IMAD.HI R0, R0, 0x2, RZ ;  /* 0x0000000200007827 */ /* 0x000fc800078e02ff */
[----:B------:R-:W-:Y:S01]  /*0130*/  IMAD.HI R8, R2, 0x2, RZ ;  /* 0x0000000202087827 */ /* 0x000fe200078e02ff */
[----:B----4-:R-:W-:-:S03]  /*0140*/  IADD3 R2, P0, P1, R6, R12, R5 ;  /* 0x0000000c06027210 */ /* 0x010fc6000791e005 */
[----:B------:R-:W-:Y:S01]  /*0150*/  IMAD R11, R7, 0x4, R9 ;  /* 0x00000004070b7824 */ /* 0x000fe200078e0209 */
[----:B------:R-:W-:Y:S02]  /*0160*/  IADD3.X R0, R8, R13, R0, P0, P1 ;  /* 0x0000000d08007210 */ /* 0x000fe400007e2400 */
[----:B------:R-:W-:Y:S01]  /*0170*/  LEA R12, P0, R9, R2, 0x1 ;  /* 0x00000002090c7211 */ /* 0x000fe200078008ff */
[----:B------:R-:W-:-:S03]  /*0180*/  IMAD R5, R7, 0x4, R11 ;  /* 0x0000000407057824 */ /* 0x000fc600078e020b */
[----:B------:R-:W-:Y:S01]  /*0190*/  LEA.HI.X.SX32 R13, R9, R0, 0x1, P0 ;  /* 0x00000000090d7211 */ /* 0x000fe200000f0eff */
[----:B------:R-:W-:Y:S01]  /*01a0*/  IMAD R15, R7, 0x4, R5 ;  /* 0x00000004070f7824 */ /* 0x000fe200078e0205 */
[-C--:B------:R-:W-:Y:S02]  /*01b0*/  LEA R10, P0, R11, R2.reuse, 0x1 ;  /* 0x000000020b0a7211 */ /* 0x080fe400078008ff */
[----:B------:R-:W-:Y:S01]  /*01c0*/  LEA R8, P1, R5, R2, 0x1 ;  /* 0x0000000205087211 */ /* 0x000fe200078208ff */
[----:B------:R-:W-:Y:S01]  /*01d0*/  IMAD R17, R7, 0x4, R15 ;  /* 0x0000000407117824 */ /* 0x000fe200078e020f */
[----:B------:R-:W-:Y:S02]  /*01e0*/  LEA.HI.X.SX32 R11, R11, R0, 0x1, P0 ;  /* 0x000000000b0b7211 */ /* 0x000fe400000f0eff */
[----:B------:R-:W-:Y:S01]  /*01f0*/  LEA R18, P0, R15, R2, 0x1 ;  /* 0x000000020f127211 */ /* 0x000fe200078008ff */
[----:B------:R-:W-:Y:S01]  /*0200*/  IMAD R21, R7, 0x4, R17 ;  /* 0x0000000407157824 */ /* 0x000fe200078e0211 */
[----:B------:R-:W-:-:S02]  /*0210*/  LEA.HI.X.SX32 R9, R5, R0, 0x1, P1 ;  /* 0x0000000005097211 */ /* 0x000fc400008f0eff */
[----:B------:R-:W-:Y:S01]  /*0220*/  LEA.HI.X.SX32 R19, R15, R0, 0x1, P0 ;  /* 0x000000000f137211 */ /* 0x000fe200000f0eff */
[----:B------:R-:W-:Y:S01]  /*0230*/  IMAD R23, R7, 0x4, R21 ;  /* 0x0000000407177824 */ /* 0x000fe200078e0215 */
[----:B------:R-:W-:Y:S01]  /*0240*/  LEA R14, P0, R17, R2, 0x1 ;  /* 0x00000002110e7211 */ /* 0x000fe200078008ff */
[----:B------:R-:W2:Y:S02]  /*0250*/  LDG.E.U16 R5, desc[UR4][R12.64] ;  /* 0x000000040c057981 */ /* 0x000ea4000c1e1500 */
[----:B------:R-:W-:Y:S01]  /*0260*/  IMAD R25, R7, 0x4, R23 ;  /* 0x0000000407197824 */ /* 0x000fe200078e0217 */
[----:B------:R-:W-:Y:S01]  /*0270*/  LEA.HI.X.SX32 R15, R17, R0, 0x1, P0 ;  /* 0x00000000110f7211 */ /* 0x000fe200000f0eff */
[----:B------:R-:W3:Y:S01]  /*0280*/  LDG.E.U16 R9, desc[UR4][R8.64] ;  /* 0x0000000408097981 */ /* 0x000ee2000c1e1500 */
[-C--:B------:R-:W-:Y:S01]  /*0290*/  LEA R16, P0, R21, R2.reuse, 0x1 ;  /* 0x0000000215107211 */ /* 0x080fe200078008ff */
[----:B------:R-:W-:Y:S01]  /*02a0*/  IMAD R27, R7, 0x4, R25 ;  /* 0x00000004071b7824 */ /* 0x000fe200078e0219 */
[----:B------:R-:W-:Y:S01]  /*02b0*/  LEA R20, P1, R23, R2, 0x1 ;  /* 0x0000000217147211 */ /* 0x000fe200078208ff */
[----:B------:R-:W4:Y:S01]  /*02c0*/  LDG.E.U16 R11, desc[UR4][R10.64] ;  /* 0x000000040a0b7981 */ /* 0x000f22000c1e1500 */
[----:B------:R-:W-:-:S02]  /*02d0*/  LEA.HI.X.SX32 R17, R21, R0, 0x1, P0 ;  /* 0x0000000015117211 */ /* 0x000fc400000f0eff */
[----:B------:R-:W-:Y:S01]  /*02e0*/  LEA R22, P0, R25, R2, 0x1 ;  /* 0x0000000219167211 */ /* 0x000fe200078008ff */
[----:B------:R0:W5:Y:S01]  /*02f0*/  LDG.E.U16 R13, desc[UR4][R18.64] ;  /* 0x00000004120d7981 */ /* 0x000162000c1e1500 */
[-C--:B------:R-:W-:Y:S02]  /*0300*/  LEA.HI.X.SX32 R21, R23, R0.reuse, 0x1, P1 ;  /* 0x0000000017157211 */ /* 0x080fe400008f0eff */
[----:B------:R-:W-:Y:S01]  /*0310*/  LEA.HI.X.SX32 R23, R25, R0, 0x1, P0 ;  /* 0x0000000019177211 */ /* 0x000fe200000f0eff */
[----:B------:R-:W-:Y:S01]  /*0320*/  IMAD R25, R7, 0x4, R27 ;  /* 0x0000000407197824 */ /* 0x000fe200078e021b */
[----:B------:R-:W4:Y:S04]  /*0330*/  LDG.E.U16 R15, desc[UR4][R14.64] ;  /* 0x000000040e0f7981 */ /* 0x000f28000c1e1500 */
[----:B------:R1:W5:Y:S01]  /*0340*/  LDG.E.U16 R55, desc[UR4][R20.64] ;  /* 0x0000000414377981 */ /* 0x000362000c1e1500 */
[----:B0-----:R-:W-:-:S03]  /*0350*/  LEA R18, P0, R27, R2, 0x1 ;  /* 0x000000021b127211 */ /* 0x001fc600078008ff */
[----:B------:R0:W5:Y:S01]  /*0360*/  LDG.E.U16 R57, desc[UR4][R22.64] ;  /* 0x0000000416397981 */ /* 0x000162000c1e1500 */
[----:B------:R-:W-:Y:S01]  /*0370*/  LEA.HI.X.SX32 R19, R27, R0, 0x1, P0 ;  /* 0x000000001b137211 */ /* 0x000fe200000f0eff */
[----:B------:R-:W-:Y:S01]  /*0380*/  IMAD R27, R7, 0x4, R25 ;  /* 0x00000004071b7824 */ /* 0x000fe200078e0219 */
[----:B------:R-:W-:Y:S01]  /*0390*/  LEA R24, P0, R25, R2, 0x1 ;  /* 0x0000000219187211 */ /* 0x000fe200078008ff */
[----:B------:R-:W5:Y:S02]  /*03a0*/  LDG.E.U16 R17, desc[UR4][R16.64] ;  /* 0x0000000410117981 */ /* 0x000f64000c1e1500 */
[----:B------:R-:W-:Y:S01]  /*03b0*/  IMAD R29, R7, 0x4, R27 ;  /* 0x00000004071d7824 */ /* 0x000fe200078e021b */
[----:B------:R-:W-:Y:S01]  /*03c0*/  LEA.HI.X.SX32 R25, R25, R0, 0x1, P0 ;  /* 0x0000000019197211 */ /* 0x000fe200000f0eff */
[----:B------:R0:W5:Y:S02]  /*03d0*/  LDG.E.U16 R59, desc[UR4][R18.64] ;  /* 0x00000004123b7981 */ /* 0x000164000c1e1500 */
[----:B-1----:R-:W-:Y:S01]  /*03e0*/  IMAD R21, R7, 0x4, R29 ;  /* 0x0000000407157824 */ /* 0x002fe200078e021d */
[-C--:B------:R-:W-:Y:S01]  /*03f0*/  LEA R28, P0, R29, R2.reuse, 0x1 ;  /* 0x000000021d1c7211 */ /* 0x080fe200078008ff */
[----:B------:R1:W5:Y:S02]  /*0400*/  LDG.E.U16 R61, desc[UR4][R24.64] ;  /* 0x00000004183d7981 */ /* 0x000364000c1e1500 */
[----:B0-----:R-:W-:Y:S01]  /*0410*/  IMAD R23, R7, 0x4, R21 ;  /* 0x0000000407177824 */ /* 0x001fe200078e0215 */
[----:B------:R-:W-:-:S02]  /*0420*/  LEA R26, P1, R27, R2, 0x1 ;  /* 0x000000021b1a7211 */ /* 0x000fc400078208ff */
[----:B------:R-:W-:Y:S01]  /*0430*/  LEA.HI.X.SX32 R29, R29, R0, 0x1, P0 ;  /* 0x000000001d1d7211 */ /* 0x000fe200000f0eff */
[----:B------:R-:W-:Y:S01]  /*0440*/  IMAD R31, R7, 0x4, R23 ;  /* 0x00000004071f7824 */ /* 0x000fe200078e0217 */
[----:B------:R-:W-:Y:S02]  /*0450*/  LEA R20, P0, R21, R2, 0x1 ;  /* 0x0000000215147211 */ /* 0x000fe400078008ff */
[-C--:B------:R-:W-:Y:S01]  /*0460*/  LEA.HI.X.SX32 R27, R27, R0.reuse, 0x1, P1 ;  /* 0x000000001b1b7211 */ /* 0x080fe200008f0eff */
[----:B------:R-:W-:Y:S01]  /*0470*/  IMAD R33, R7, 0x4, R31 ;  /* 0x0000000407217824 */ /* 0x000fe200078e021f */
[----:B------:R-:W-:Y:S01]  /*0480*/  LEA.HI.X.SX32 R21, R21, R0, 0x1, P0 ;  /* 0x0000000015157211 */ /* 0x000fe200000f0eff */
[----:B------:R-:W5:Y:S01]  /*0490*/  LDG.E.U16 R65, desc[UR4][R28.64] ;  /* 0x000000041c417981 */ /* 0x000f62000c1e1500 */
[----:B------:R-:W-:-:S03]  /*04a0*/  LEA R18, P0, R23, R2, 0x1 ;  /* 0x0000000217127211 */ /* 0x000fc600078008ff */
[----:B------:R0:W5:Y:S01]  /*04b0*/  LDG.E.U16 R63, desc[UR4][R26.64] ;  /* 0x000000041a3f7981 */ /* 0x000162000c1e1500 */
[----:B------:R-:W-:Y:S02]  /*04c0*/  LEA.HI.X.SX32 R19, R23, R0, 0x1, P0 ;  /* 0x0000000017137211 */ /* 0x000fe400000f0eff */
[-C--:B------:R-:W-:Y:S01]  /*04d0*/  LEA R22, P1, R31, R2.reuse, 0x1 ;  /* 0x000000021f167211 */ /* 0x080fe200078208ff */
[----:B------:R0:W5:Y:S01]  /*04e0*/  LDG.E.U16 R67, desc[UR4][R20.64] ;  /* 0x0000000414437981 */ /* 0x000162000c1e1500 */
[----:B-1----:R-:W-:Y:S01]  /*04f0*/  LEA R24, P0, R33, R2, 0x1 ;  /* 0x0000000221187211 */ /* 0x002fe200078008ff */
[----:B0-----:R-:W-:Y:S01]  /*0500*/  IMAD R27, R7, 0x4, R33 ;  /* 0x00000004071b7824 */ /* 0x001fe200078e0221 */
[-C--:B------:R-:W-:Y:S01]  /*0510*/  LEA.HI.X.SX32 R23, R31, R0.reuse, 0x1, P1 ;  /* 0x000000001f177211 */ /* 0x080fe200008f0eff */
[----:B------:R-:W5:Y:S02]  /*0520*/  LDG.E.U16 R69, desc[UR4][R18.64] ;  /* 0x0000000412457981 */ /* 0x000f64000c1e1500 */
[----:B------:R-:W-:Y:S01]  /*0530*/  IMAD R29, R7, 0x4, R27 ;  /* 0x00000004071d7824 */ /* 0x000fe200078e021b */
[----:B------:R-:W-:Y:S01]  /*0540*/  LEA.HI.X.SX32 R25, R33, R0, 0x1, P0 ;  /* 0x0000000021197211 */ /* 0x000fe200000f0eff */
[----:B------:R0:W5:Y:S01]  /*0550*/  LDG.E.U16 R71, desc[UR4][R22.64] ;  /* 0x0000000416477981 */ /* 0x000162000c1e1500 */
[----:B------:R-:W-:Y:S01]  /*0560*/  LEA R26, P0, R27, R2, 0x1 ;  /* 0x000000021b1a7211 */ /* 0x000fe200078008ff */
[----:B------:R-:W-:-:S02]  /*0570*/  IMAD R31, R7, 0x4, R29 ;  /* 0x00000004071f7824 */ /* 0x000fc400078e021d */
[----:B------:R1:W5:Y:S01]  /*0580*/  LDG.E.U16 R73, desc[UR4][R24.64] ;  /* 0x0000000418497981 */ /* 0x000362000c1e1500 */
[----:B------:R-:W-:Y:S01]  /*0590*/  LEA.HI.X.SX32 R27, R27, R0, 0x1, P0 ;  /* 0x000000001b1b7211 */ /* 0x000fe200000f0eff */
[----:B------:R-:W-:Y:S01]  /*05a0*/  IMAD R33, R7, 0x4, R31 ;  /* 0x0000000407217824 */ /* 0x000fe200078e021f */
[----:B------:R-:W-:-:S03]  /*05b0*/  LEA R20, P0, R29, R2, 0x1 ;  /* 0x000000021d147211 */ /* 0x000fc600078008ff */
[----:B0-----:R-:W-:Y:S01]  /*05c0*/  IMAD R23, R7, 0x4, R33 ;  /* 0x0000000407177824 */ /* 0x001fe200078e0221 */
[----:B------:R-:W-:Y:S01]  /*05d0*/  LEA.HI.X.SX32 R21, R29, R0, 0x1, P0 ;  /* 0x000000001d157211 */ /* 0x000fe200000f0eff */
[----:B------:R0:W5:Y:S01]  /*05e0*/  LDG.E.U16 R75, desc[UR4][R26.64] ;  /* 0x000000041a4b7981 */ /* 0x000162000c1e1500 */
[-C--:B------:R-:W-:Y:S01]  /*05f0*/  LEA R18, P0, R33, R2.reuse, 0x1 ;  /* 0x0000000221127211 */ /* 0x080fe200078008ff */
[----:B-1----:R-:W-:Y:S01]  /*0600*/  IMAD R25, R7, 0x4, R23 ;  /* 0x0000000407197824 */ /* 0x002fe200078e0217 */
[----:B------:R-:W-:Y:S01]  /*0610*/  LEA R28, P1, R31, R2, 0x1 ;  /* 0x000000021f1c7211 */ /* 0x000fe200078208ff */
[----:B------:R1:W5:Y:S01]  /*0620*/  LDG.E.U16 R77, desc[UR4][R20.64] ;  /* 0x00000004144d7981 */ /* 0x000362000c1e1500 */
[-C--:B------:R-:W-:Y:S02]  /*0630*/  LEA.HI.X.SX32 R19, R33, R0.reuse, 0x1, P0 ;  /* 0x0000000021137211 */ /* 0x080fe400000f0eff */
[----:B------:R-:W-:Y:S01]  /*0640*/  LEA.HI.X.SX32 R29, R31, R0, 0x1, P1 ;  /* 0x000000001f1d7211 */ /* 0x000fe200008f0eff */
[----:B------:R-:W-:Y:S01]  /*0650*/  IMAD R31, R7, 0x4, R25 ;  /* 0x00000004071f7824 */ /* 0x000fe200078e0219 */
[----:B------:R-:W-:Y:S01]  /*0660*/  LEA R22, P0, R23, R2, 0x1 ;  /* 0x0000000217167211 */ /* 0x000fe200078008ff */
[----:B------:R-:W5:Y:S02]  /*0670*/  LDG.E.U16 R81, desc[UR4][R18.64] ;  /* 0x0000000412517981 */ /* 0x000f64000c1e1500 */
[----:B------:R-:W-:Y:S01]  /*0680*/  IMAD R33, R7, 0x4, R31 ;  /* 0x0000000407217824 */ /* 0x000fe200078e021f */
[----:B------:R-:W-:Y:S01]  /*0690*/  LEA.HI.X.SX32 R23, R23, R0, 0x1, P0 ;  /* 0x0000000017177211 */ /* 0x000fe200000f0eff */
[----:B------:R1:W5:Y:S01]  /*06a0*/  LDG.E.U16 R79, desc[UR4][R28.64] ;  /* 0x000000041c4f7981 */ /* 0x000362000c1e1500 */
[----:B------:R-:W-:-:S02]  /*06b0*/  LEA R24, P0, R25, R2, 0x1 ;  /* 0x0000000219187211 */ /* 0x000fc400078008ff */
[----:B0-----:R-:W-:Y:S01]  /*06c0*/  LEA R26, P1, R31, R2, 0x1 ;  /* 0x000000021f1a7211 */ /* 0x001fe200078208ff */
[----:B------:R0:W5:Y:S01]  /*06d0*/  LDG.E.U16 R83, desc[UR4][R22.64] ;  /* 0x0000000416537981 */ /* 0x000162000c1e1500 */
[----:B------:R-:W-:Y:S02]  /*06e0*/  LEA.HI.X.SX32 R25, R25, R0, 0x1, P0 ;  /* 0x0000000019197211 */ /* 0x000fe400000f0eff */
[----:B-1----:R-:W-:Y:S01]  /*06f0*/  LEA R20, P0, R33, R2, 0x1 ;  /* 0x0000000221147211 */ /* 0x002fe200078008ff */
[----:B------:R-:W-:-:S03]  /*0700*/  IMAD R29, R7, 0x4, R33 ;  /* 0x00000004071d7824 */ /* 0x000fc600078e0221 */
[-C--:B------:R-:W-:Y:S01]  /*0710*/  LEA.HI.X.SX32 R21, R33, R0.reuse, 0x1, P0 ;  /* 0x0000000021157211 */ /* 0x080fe200000f0eff */
[----:B------:R1:W5:Y:S01]  /*0720*/  LDG.E.U16 R85, desc[UR4][R24.64] ;  /* 0x0000000418557981 */ /* 0x000362000c1e1500 */
[----:B------:R-:W-:Y:S01]  /*0730*/  LEA.HI.X.SX32 R27, R31, R0, 0x1, P1 ;  /* 0x000000001f1b7211 */ /* 0x000fe200008f0eff */
[----:B------:R-:W-:Y:S01]  /*0740*/  IMAD R31, R7, 0x4, R29 ;  /* 0x00000004071f7824 */ /* 0x000fe200078e021d */
[C---:B------:R-:W-:Y:S01]  /*0750*/  LEA R18, P0, R29.reuse, R2, 0x1 ;  /* 0x000000021d127211 */ /* 0x040fe200078008ff */
[----:B------:R-:W5:Y:S03]  /*0760*/  LDG.E.U16 R89, desc[UR4][R20.64] ;  /* 0x0000000414597981 */ /* 0x000f66000c1e1500 */
[----:B------:R-:W-:Y:S01]  /*0770*/  LEA.HI.X.SX32 R19, R29, R0, 0x1, P0 ;  /* 0x000000001d137211 */ /* 0x000fe200000f0eff */
[----:B------:R-:W-:Y:S01]  /*0780*/  IMAD R29, R7, 0x4, R31 ;  /* 0x00000004071d7824 */ /* 0x000fe200078e021f */
[----:B0-----:R-:W-:Y:S01]  /*0790*/  LEA R22, P0, R31, R2, 0x1 ;  /* 0x000000021f167211 */ /* 0x001fe200078008ff */
[----:B------:R0:W5:Y:S02]  /*07a0*/  LDG.E.U16 R87, desc[UR4][R26.64] ;  /* 0x000000041a577981 */ /* 0x000164000c1e1500 */
[----:B------:R-:W-:Y:S01]  /*07b0*/  IMAD R33, R7, 0x4, R29 ;  /* 0x0000000407217824 */ /* 0x000fe200078e021d */
[----:B------:R-:W-:Y:S01]  /*07c0*/  LEA.HI.X.SX32 R23, R31, R0, 0x1, P0 ;  /* 0x000000001f177211 */ /* 0x000fe200000f0eff */
[----:B------:R0:W5:Y:S03]  /*07d0*/  LDG.E.U16 R91, desc[UR4][R18.64] ;  /* 0x00000004125b7981 */ /* 0x000166000c1e1500 */
[----:B-1----:R-:W-:Y:S01]  /*07e0*/  LEA R24, P0, R33, R2, 0x1 ;  /* 0x0000000221187211 */ /* 0x002fe200078008ff */
[----:B------:R1:W5:Y:S01]  /*07f0*/  LDG.E.U16 R93, desc[UR4][R22.64] ;  /* 0x00000004165d7981 */ /* 0x000362000c1e1500 */
[----:B0-----:R-:W-:-:S02]  /*0800*/  IMAD R27, R7, 0x4, R33 ;  /* 0x00000004071b7824 */ /* 0x001fc400078e0221 */
[----:B------:R-:W-:Y:S02]  /*0810*/  LEA.HI.X.SX32 R25, R33, R0, 0x1, P0 ;  /* 0x0000000021197211 */ /* 0x000fe400000f0eff */
[----:B------:R-:W-:Y:S01]  /*0820*/  IMAD R31, R7, 0x4, R27 ;  /* 0x00000004071f7824 */ /* 0x000fe200078e021b */
[C---:B------:R-:W-:Y:S02]  /*0830*/  LEA R20, P0, R27.reuse, R2, 0x1 ;  /* 0x000000021b147211 */ /* 0x040fe400078008ff */
[----:B------:R0:W5:Y:S02]  /*0840*/  LDG.E.U16 R97, desc[UR4][R24.64] ;  /* 0x0000000418617981 */ /* 0x000164000c1e1500 */
[----:B------:R-:W-:Y:S01]  /*0850*/  LEA.HI.X.SX32 R21, R27, R0, 0x1, P0 ;  /* 0x000000001b157211 */ /* 0x000fe200000f0eff */
[----:B------:R-:W-:Y:S01]  /*0860*/  IMAD R27, R7, 0x4, R31 ;  /* 0x00000004071b7824 */ /* 0x000fe200078e021f */
[-C--:B------:R-:W-:Y:S02]  /*0870*/  LEA R28, P1, R29, R2.reuse, 0x1 ;  /* 0x000000021d1c7211 */ /* 0x080fe400078208ff */
[----:B------:R-:W-:Y:S01]  /*0880*/  LEA R18, P0, R31, R2, 0x1 ;  /* 0x000000021f127211 */ /* 0x000fe200078008ff */
[----:B------:R-:W-:Y:S01]  /*0890*/  IMAD R33, R7, 0x4, R27 ;  /* 0x0000000407217824 */ /* 0x000fe200078e021b */
[-C--:B------:R-:W-:Y:S01]  /*08a0*/  LEA.HI.X.SX32 R29, R29, R0.reuse, 0x1, P1 ;  /* 0x000000001d1d7211 */ /* 0x080fe200008f0eff */
[----:B------:R-:W5:Y:S01]  /*08b0*/  LDG.E.U16 R99, desc[UR4][R20.64] ;  /* 0x0000000414637981 */ /* 0x000f62000c1e1500 */
[----:B------:R-:W-:Y:S01]  /*08c0*/  LEA.HI.X.SX32 R19, R31, R0, 0x1, P0 ;  /* 0x000000001f137211 */ /* 0x000fe200000f0eff */
[----:B------:R-:W-:Y:S01]  /*08d0*/  IMAD R31, R7, 0x4, R33 ;  /* 0x00000004071f7824 */ /* 0x000fe200078e0221 */
[C---:B-1----:R-:W-:Y:S01]  /*08e0*/  LEA R22, P0, R33.reuse, R2, 0x1 ;  /* 0x0000000221167211 */ /* 0x042fe200078008ff */
[----:B------:R1:W5:Y:S03]  /*08f0*/  LDG.E.U16 R95, desc[UR4][R28.64] ;  /* 0x000000041c5f7981 */ /* 0x000366000c1e1500 */
[----:B------:R-:W-:Y:S01]  /*0900*/  LEA.HI.X.SX32 R23, R33, R0, 0x1, P0 ;  /* 0x0000000021177211 */ /* 0x000fe200000f0eff */
[----:B------:R1:W5:Y:S01]  /*0910*/  LDG.E.U16 R101, desc[UR4][R18.64] ;  /* 0x0000000412657981 */ /* 0x000362000c1e1500 */
[----:B0-----:R-:W-:-:S02]  /*0920*/  LEA R24, P0, R31, R2, 0x1 ;  /* 0x000000021f187211 */ /* 0x001fc400078008ff */
[----:B------:R-:W-:Y:S01]  /*0930*/  LEA R26, P1, R27, R2, 0x1 ;  /* 0x000000021b1a7211 */ /* 0x000fe200078208ff */
[----:B------:R-:W5:Y:S01]  /*0940*/  LDG.E.U16 R105, desc[UR4][R22.64] ;  /* 0x0000000416697981 */ /* 0x000f62000c1e1500 */
[----:B-1----:R-:W-:Y:S01]  /*0950*/  IMAD R29, R7, 0x4, R31 ;  /* 0x00000004071d7824 */ /* 0x002fe200078e021f */
[----:B------:R-:W-:-:S03]  /*0960*/  LEA.HI.X.SX32 R25, R31, R0, 0x1, P0 ;  /* 0x000000001f197211 */ /* 0x000fc600000f0eff */
[----:B------:R-:W-:Y:S01]  /*0970*/  IMAD R33, R7, 0x4, R29 ;  /* 0x0000000407217824 */ /* 0x000fe200078e021d */
[----:B------:R-:W-:Y:S01]  /*0980*/  LEA.HI.X.SX32 R27, R27, R0, 0x1, P1 ;  /* 0x000000001b1b7211 */ /* 0x000fe200008f0eff */
[----:B------:R-:W5:Y:S02]  /*0990*/  LDG.E.U16 R107, desc[UR4][R24.64] ;  /* 0x00000004186b7981 */ /* 0x000f64000c1e1500 */
[----:B------:R-:W-:Y:S01]  /*09a0*/  IMAD R31, R7, 0x4, R33 ;  /* 0x00000004071f7824 */ /* 0x000fe200078e0221 */
[----:B------:R-:W-:Y:S01]  /*09b0*/  LEA R20, P0, R29, R2, 0x1 ;  /* 0x000000021d147211 */ /* 0x000fe200078008ff */
[----:B------:R0:W5:Y:S02]  /*09c0*/  LDG.E.U16 R103, desc[UR4][R26.64] ;  /* 0x000000041a677981 */ /* 0x000164000c1e1500 */
[----:B------:R-:W-:Y:S01]  /*09d0*/  IMAD R35, R7, 0x4, R31 ;  /* 0x0000000407237824 */ /* 0x000fe200078e021f */
[----:B------:R-:W-:-:S03]  /*09e0*/  LEA.HI.X.SX32 R21, R29, R0, 0x1, P0 ;  /* 0x000000001d157211 */ /* 0x000fc600000f0eff */
[----:B------:R-:W-:Y:S01]  /*09f0*/  IMAD R37, R7, 0x4, R35 ;  /* 0x0000000407257824 */ /* 0x000fe200078e0223 */
[-C--:B------:R-:W-:Y:S01]  /*0a00*/  LEA R18, P0, R31, R2.reuse, 0x1 ;  /* 0x000000021f127211 */ /* 0x080fe200078008ff */
[----:B------:R1:W5:Y:S02]  /*0a10*/  LDG.E.U16 R109, desc[UR4][R20.64] ;  /* 0x00000004146d7981 */ /* 0x000364000c1e1500 */
[----:B0-----:R-:W-:Y:S01]  /*0a20*/  IMAD R27, R7, 0x4, R37 ;  /* 0x00000004071b7824 */ /* 0x001fe200078e0225 */
[----:B------:R-:W-:Y:S02]  /*0a30*/  LEA R28, P1, R33, R2, 0x1 ;  /* 0x00000002211c7211 */ /* 0x000fe400078208ff */
[-C--:B------:R-:W-:Y:S01]  /*0a40*/  LEA.HI.X.SX32 R19, R31, R0.reuse, 0x1, P0 ;  /* 0x000000001f137211 */ /* 0x080fe200000f0eff */
[----:B------:R-:W-:Y:S01]  /*0a50*/  IMAD R31, R7, 0x4, R27 ;  /* 0x00000004071f7824 */ /* 0x000fe200078e021b */
[----:B------:R-:W-:Y:S02]  /*0a60*/  LEA.HI.X.SX32 R29, R33, R0, 0x1, P1 ;  /* 0x00000000211d7211 */ /* 0x000fe400008f0eff */
[----:B------:R-:W-:Y:S01]  /*0a70*/  LEA R22, P0, R35, R2, 0x1 ;  /* 0x0000000223167211 */ /* 0x000fe200078008ff */
[----:B------:R-:W-:Y:S01]  /*0a80*/  IMAD R33, R7, 0x4, R31 ;  /* 0x0000000407217824 */ /* 0x000fe200078e021f */
[----:B------:R-:W5:Y:S02]  /*0a90*/  LDG.E.U16 R113, desc[UR4][R18.64] ;  /* 0x0000000412717981 */ /* 0x000f64000c1e1500 */
[----:B------:R-:W-:Y:S01]  /*0aa0*/  LEA.HI.X.SX32 R23, R35, R0, 0x1, P0 ;  /* 0x0000000023177211 */ /* 0x000fe200000f0eff */
[----:B------:R-:W-:Y:S01]  /*0ab0*/  IMAD R35, R7, 0x4, R33 ;  /* 0x0000000407237824 */ /* 0x000fe200078e0221 */
[----:B------:R-:W-:Y:S01]  /*0ac0*/  LEA R24, P0, R37, R2, 0x1 ;  /* 0x0000000225187211 */ /* 0x000fe200078008ff */
[----:B------:R0:W5:Y:S02]  /*0ad0*/  LDG.E.U16 R111, desc[UR4][R28.64] ;  /* 0x000000041c6f7981 */ /* 0x000164000c1e1500 */
[----:B------:R-:W-:Y:S01]  /*0ae0*/  IMAD R39, R7, 0x4, R35 ;  /* 0x0000000407277824 */ /* 0x000fe200078e0223 */
[----:B------:R-:W-:Y:S01]  /*0af0*/  LEA.HI.X.SX32 R25, R37, R0, 0x1, P0 ;  /* 0x0000000025197211 */ /* 0x000fe200000f0eff */
[----:B------:R0:W5:Y:S01]  /*0b00*/  LDG.E.U16 R115, desc[UR4][R22.64] ;  /* 0x0000000416737981 */ /* 0x000162000c1e1500 */
[----:B-1----:R-:W-:-:S02]  /*0b10*/  LEA R20, P0, R31, R2, 0x1 ;  /* 0x000000021f147211 */ /* 0x002fc400078008ff */
[----:B------:R-:W-:Y:S01]  /*0b20*/  LEA R26, P1, R27, R2, 0x1 ;  /* 0x000000021b1a7211 */ /* 0x000fe200078208ff */
[----:B------:R1:W5:Y:S01]  /*0b30*/  LDG.E.U16 R117, desc[UR4][R24.64] ;  /* 0x0000000418757981 */ /* 0x000362000c1e1500 */
[----:B0-----:R-:W-:Y:S01]  /*0b40*/  IMAD R29, R7, 0x4, R39 ;  /* 0x00000004071d7824 */ /* 0x001fe200078e0227 */
[----:B------:R-:W-:-:S03]  /*0b50*/  LEA.HI.X.SX32 R21, R31, R0, 0x1, P0 ;  /* 0x000000001f157211 */ /* 0x000fc600000f0eff */
[----:B------:R-:W-:Y:S01]  /*0b60*/  IMAD R37, R7, 0x4, R29 ;  /* 0x0000000407257824 */ /* 0x000fe200078e021d */
[----:B------:R-:W-:Y:S01]  /*0b70*/  LEA R18, P0, R33, R2, 0x1 ;  /* 0x0000000221127211 */ /* 0x000fe200078008ff */
[----:B------:R-:W5:Y:S02]  /*0b80*/  LDG.E.U16 R121, desc[UR4][R20.64] ;  /* 0x0000000414797981 */ /* 0x000f64000c1e1500 */
[----:B------:R-:W-:Y:S01]  /*0b90*/  IMAD R31, R7, 0x4, R37 ;  /* 0x00000004071f7824 */ /* 0x000fe200078e0225 */
[----:B------:R-:W-:-:S03]  /*0ba0*/  LEA.HI.X.SX32 R19, R33, R0, 0x1, P0 ;  /* 0x0000000021137211 */ /* 0x000fc600000f0eff */
[----:B------:R-:W-:Y:S01]  /*0bb0*/  IMAD R33, R7, 0x4, R31 ;  /* 0x0000000407217824 */ /* 0x000fe200078e021f */
[----:B------:R-:W-:Y:S01]  /*0bc0*/  LEA R22, P0, R35, R2, 0x1 ;  /* 0x0000000223167211 */ /* 0x000fe200078008ff */
[----:B------:R-:W5:Y:S01]  /*0bd0*/  LDG.E.U16 R123, desc[UR4][R18.64] ;  /* 0x00000004127b7981 */ /* 0x000f62000c1e1500 */
[----:B------:R-:W-:Y:S01]  /*0be0*/  LEA.HI.X.SX32 R27, R27, R0, 0x1, P1 ;  /* 0x000000001b1b7211 */ /* 0x000fe200008f0eff */
[----:B------:R-:W-:Y:S01]  /*0bf0*/  IMAD R41, R7, 0x4, R33 ;  /* 0x0000000407297824 */ /* 0x000fe200078e0221 */
[----:B-1----:R-:W-:Y:S02]  /*0c00*/  LEA R24, P1, R39, R2, 0x1 ;  /* 0x0000000227187211 */ /* 0x002fe400078208ff */
[-C--:B------:R-:W-:Y:S01]  /*0c10*/  LEA.HI.X.SX32 R23, R35, R0.reuse, 0x1, P0 ;  /* 0x0000000023177211 */ /* 0x080fe200000f0eff */
[----:B------:R-:W-:Y:S01]  /*0c20*/  IMAD R35, R7, 0x4, R41 ;  /* 0x0000000407237824 */ /* 0x000fe200078e0229 */
[----:B------:R0:W5:Y:S01]  /*0c30*/  LDG.E.U16 R119, desc[UR4][R26.64] ;  /* 0x000000041a777981 */ /* 0x000162000c1e1500 */
[----:B------:R-:W-:-:S02]  /*0c40*/  LEA.HI.X.SX32 R25, R39, R0, 0x1, P1 ;  /* 0x0000000027197211 */ /* 0x000fc400008f0eff */
[----:B------:R-:W-:Y:S01]  /*0c50*/  IMAD R39, R7, 0x4, R35 ;  /* 0x0000000407277824 */ /* 0x000fe200078e0223 */
[----:B------:R1:W5:Y:S01]  /*0c60*/  LDG.E.U16 R125, desc[UR4][R22.64] ;  /* 0x00000004167d7981 */ /* 0x000362000c1e1500 */
[-C--:B0-----:R-:W-:Y:S02]  /*0c70*/  LEA R26, P0, R29, R2.reuse, 0x1 ;  /* 0x000000021d1a7211 */ /* 0x081fe400078008ff */
[----:B------:R-:W-:Y:S01]  /*0c80*/  IMAD R43, R7, 0x4, R39 ;  /* 0x00000004072b7824 */ /* 0x000fe200078e0227 */
[----:B------:R-:W-:Y:S01]  /*0c90*/  LEA R28, P1, R33, R2, 0x1 ;  /* 0x00000002211c7211 */ /* 0x000fe200078208ff */
[----:B------:R0:W5:Y:S01]  /*0ca0*/  LDG.E.U16 R127, desc[UR4][R24.64] ;  /* 0x00000004187f7981 */ /* 0x000162000c1e1500 */
[----:B------:R-:W-:Y:S02]  /*0cb0*/  LEA.HI.X.SX32 R27, R29, R0, 0x1, P0 ;  /* 0x000000001d1b7211 */ /* 0x000fe400000f0eff */
[----:B------:R-:W-:Y:S02]  /*0cc0*/  LEA R20, P0, R37, R2, 0x1 ;  /* 0x0000000225147211 */ /* 0x000fe400078008ff */
[-C--:B------:R-:W-:Y:S01]  /*0cd0*/  LEA.HI.X.SX32 R29, R33, R0.reuse, 0x1, P1 ;  /* 0x00000000211d7211 */ /* 0x080fe200008f0eff */
[----:B------:R0:W5:Y:S01]  /*0ce0*/  LDG.E.U16 R129, desc[UR4][R26.64] ;  /* 0x000000041a817981 */ /* 0x000162000c1e1500 */
[----:B------:R-:W-:Y:S01]  /*0cf0*/  LEA.HI.X.SX32 R21, R37, R0, 0x1, P0 ;  /* 0x0000000025157211 */ /* 0x000fe200000f0eff */
[----:B------:R-:W-:Y:S01]  /*0d00*/  IMAD R37, R7, 0x4, R43 ;  /* 0x0000000407257824 */ /* 0x000fe200078e022b */
[----:B------:R-:W-:Y:S01]  /*0d10*/  LEA R18, P0, R31, R2, 0x1 ;  /* 0x000000021f127211 */ /* 0x000fe200078008ff */
[----:B------:R-:W5:Y:S02]  /*0d20*/  LDG.E.U16 R135, desc[UR4][R28.64] ;  /* 0x000000041c877981 */ /* 0x000f64000c1e1500 */
[----:B------:R-:W-:Y:S01]  /*0d30*/  IMAD R45, R7, 0x4, R37 ;  /* 0x00000004072d7824 */ /* 0x000fe200078e0225 */
[----:B------:R-:W-:Y:S01]  /*0d40*/  LEA.HI.X.SX32 R19, R31, R0, 0x1, P0 ;  /* 0x000000001f137211 */ /* 0x000fe200000f0eff */
[----:B------:R-:W5:Y:S02]  /*0d50*/  LDG.E.U16 R131, desc[UR4][R20.64] ;  /* 0x0000000414837981 */ /* 0x000f64000c1e1500 */
[----:B------:R-:W-:Y:S01]  /*0d60*/  IMAD R47, R7, 0x4, R45 ;  /* 0x00000004072f7824 */ /* 0x000fe200078e022d */
[----:B-1----:R-:W-:Y:S01]  /*0d70*/  LEA R22, P0, R35, R2, 0x1 ;  /* 0x0000000223167211 */ /* 0x002fe200078008ff */
[----:B------:R1:W5:Y:S02]  /*0d80*/  LDG.E.U16 R133, desc[UR4][R18.64] ;  /* 0x0000000412857981 */ /* 0x000364000c1e1500 */
[----:B------:R-:W-:Y:S01]  /*0d90*/  IMAD R31, R7, 0x4, R47 ;  /* 0x00000004071f7824 */ /* 0x000fe200078e022f */
[----:B------:R-:W-:-:S03]  /*0da0*/  LEA.HI.X.SX32 R23, R35, R0, 0x1, P0 ;  /* 0x0000000023177211 */ /* 0x000fc600000f0eff */
[----:B------:R-:W-:Y:S01]  /*0db0*/  IMAD R49, R7, 0x4, R31 ;  /* 0x0000000407317824 */ /* 0x000fe200078e021f */
[----:B0-----:R-:W-:Y:S01]  /*0dc0*/  LEA R24, P0, R43, R2, 0x1 ;  /* 0x000000022b187211 */ /* 0x001fe200078008ff */
[----:B------:R0:W5:Y:S02]  /*0dd0*/  LDG.E.U16 R137, desc[UR4][R22.64] ;  /* 0x0000000416897981 */ /* 0x000164000c1e1500 */
[----:B------:R-:W-:Y:S01]  /*0de0*/  IMAD R33, R7, 0x4, R49 ;  /* 0x0000000407217824 */ /* 0x000fe200078e0231 */
[----:B------:R-:W-:-:S03]  /*0df0*/  LEA.HI.X.SX32 R25, R43, R0, 0x1, P0 ;  /* 0x000000002b197211 */ /* 0x000fc600000f0eff */
[----:B------:R-:W-:Y:S01]  /*0e00*/  IMAD R43, R7, 0x4, R33 ;  /* 0x00000004072b7824 */ /* 0x000fe200078e0221 */
[----:B------:R-:W-:Y:S01]  /*0e10*/  LEA R26, P1, R45, R2, 0x1 ;  /* 0x000000022d1a7211 */ /* 0x000fe200078208ff */
[----:B------:R-:W5:Y:S02]  /*0e20*/  LDG.E.U16 R139, desc[UR4][R24.64] ;  /* 0x00000004188b7981 */ /* 0x000f64000c1e1500 */
[----:B-1----:R-:W-:Y:S01]  /*0e30*/  IMAD R19, R7, 0x4, R43 ;  /* 0x0000000407137824 */ /* 0x002fe200078e022b */
[----:B------:R-:W-:Y:S02]  /*0e40*/  LEA.HI.X.SX32 R27, R45, R0, 0x1, P1 ;  /* 0x000000002d1b7211 */ /* 0x000fe400008f0eff */
[-C--:B------:R-:W-:Y:S01]  /*0e50*/  LEA R20, P0, R31, R2.reuse, 0x1 ;  /* 0x000000021f147211 */ /* 0x080fe200078008ff */
[----:B------:R-:W-:Y:S01]  /*0e60*/  IMAD R45, R7, 0x4, R19 ;  /* 0x00000004072d7824 */ /* 0x000fe200078e0213 */
[----:B------:R-:W-:Y:S01]  /*0e70*/  LEA R30, P1, R19, R2, 0x1 ;  /* 0x00000002131e7211 */ /* 0x000fe200078208ff */
[----:B------:R1:W5:Y:S01]  /*0e80*/  LDG.E.U16 R141, desc[UR4][R26.64] ;  /* 0x000000041a8d7981 */ /* 0x000362000c1e1500 */
[----:B------:R-:W-:Y:S01]  /*0e90*/  LEA.HI.X.SX32 R21, R31, R0, 0x1, P0 ;  /* 0x000000001f157211 */ /* 0x000fe200000f0eff */
[----:B------:R-:W-:Y:S01]  /*0ea0*/  IMAD R35, R7, 0x4, R45 ;  /* 0x0000000407237824 */ /* 0x000fe200078e022d */
[----:B------:R-:W-:-:S02]  /*0eb0*/  LEA R28, P0, R33, R2, 0x1 ;  /* 0x00000002211c7211 */ /* 0x000fc400078008ff */
[-C--:B------:R-:W-:Y:S01]  /*0ec0*/  LEA.HI.X.SX32 R31, R19, R0.reuse, 0x1, P1 ;  /* 0x00000000131f7211 */ /* 0x080fe200008f0eff */
[----:B------:R1:W5:Y:S01]  /*0ed0*/  LDG.E.U16 R143, desc[UR4][R20.64] ;  /* 0x00000004148f7981 */ /* 0x000362000c1e1500 */
[----:B------:R-:W-:Y:S02]  /*0ee0*/  LEA.HI.X.SX32 R29, R33, R0, 0x1, P0 ;  /* 0x00000000211d7211 */ /* 0x000fe400000f0eff */
[----:B------:R-:W-:Y:S01]  /*0ef0*/  LEA R32, P0, R35, R2, 0x1 ;  /* 0x0000000223207211 */ /* 0x000fe200078008ff */
[----:B------:R-:W-:Y:S01]  /*0f00*/  IMAD R51, R7, 0x4, R35 ;  /* 0x0000000407337824 */ /* 0x000fe200078e0223 */
[----:B------:R-:W5:Y:S02]  /*0f10*/  LDG.E.U16 R147, desc[UR4][R30.64] ;  /* 0x000000041e937981 */ /* 0x000f64000c1e1500 */
[----:B------:R-:W-:Y:S02]  /*0f20*/  LEA.HI.X.SX32 R33, R35, R0, 0x1, P0 ;  /* 0x0000000023217211 */ /* 0x000fe400000f0eff */
[----:B------:R-:W-:Y:S01]  /*0f30*/  LEA R18, P0, R41, R2, 0x1 ;  /* 0x0000000229127211 */ /* 0x000fe200078008ff */
[----:B------:R-:W-:Y:S01]  /*0f40*/  IMAD R53, R7, 0x4, R51 ;  /* 0x0000000407357824 */ /* 0x000fe200078e0233 */
[----:B------:R-:W5:Y:S02]  /*0f50*/  LDG.E.U16 R145, desc[UR4][R28.64] ;  /* 0x000000041c917981 */ /* 0x000f64000c1e1500 */
[----:B------:R-:W-:-:S02]  /*0f60*/  LEA.HI.X.SX32 R19, R41, R0, 0x1, P0 ;  /* 0x0000000029137211 */ /* 0x000fc400000f0eff */
[-C--:B0-----:R-:W-:Y:S01]  /*0f70*/  LEA R22, P0, R37, R2.reuse, 0x1 ;  /* 0x0000000225167211 */ /* 0x081fe200078008ff */
[----:B------:R-:W5:Y:S01]  /*0f80*/  LDG.E.U16 R149, desc[UR4][R32.64] ;  /* 0x0000000420957981 */ /* 0x000f62000c1e1500 */
[----:B------:R-:W-:Y:S02]  /*0f90*/  LEA R34, P1, R53, R2, 0x1 ;  /* 0x0000000235227211 */ /* 0x000fe400078208ff */
[----:B------:R-:W-:Y:S02]  /*0fa0*/  LEA.HI.X.SX32 R23, R37, R0, 0x1, P0 ;  /* 0x0000000025177211 */ /* 0x000fe400000f0eff */
[----:B-1----:R-:W-:Y:S02]  /*0fb0*/  LEA R26, P0, R49, R2, 0x1 ;  /* 0x00000002311a7211 */ /* 0x002fe400078008ff */
[----:B------:R-:W-:Y:S02]  /*0fc0*/  LEA.HI.X.SX32 R35, R53, R0, 0x1, P1 ;  /* 0x0000000035237211 */ /* 0x000fe400008f0eff */
[----:B------:R-:W-:Y:S01]  /*0fd0*/  LEA R20, P1, R39, R2, 0x1 ;  /* 0x0000000227147211 */ /* 0x000fe200078208ff */
[----:B------:R-:W5:Y:S01]  /*0fe0*/  LDG.E.U16 R33, desc[UR4][R22.64] ;  /* 0x0000000416217981 */ /* 0x000f62000c1e1500 */
[----:B------:R-:W-:-:S02]  /*0ff0*/  LEA.HI.X.SX32 R27, R49, R0, 0x1, P0 ;  /* 0x00000000311b7211 */ /* 0x000fc400000f0eff */
[----:B------:R-:W-:Y:S01]  /*1000*/  LEA R6, P0, R43, R2, 0x1 ;  /* 0x000000022b067211 */ /* 0x000fe200078008ff */
[----:B------:R-:W-:Y:S01]  /*1010*/  IMAD R53, R7, 0x4, R53 ;  /* 0x0000000407357824 */ /* 0x000fe200078e0235 */
[-C--:B------:R-:W-:Y:S01]  /*1020*/  LEA.HI.X.SX32 R21, R39, R0.reuse, 0x1, P1 ;  /* 0x0000000027157211 */ /* 0x080fe200008f0eff */
[----:B------:R-:W5:Y:S01]  /*1030*/  LDG.E.U16 R35, desc[UR4][R34.64] ;  /* 0x0000000422237981 */ /* 0x000f62000c1e1500 */
[----:B------:R-:W-:-:S03]  /*1040*/  LEA.HI.X.SX32 R7, R43, R0, 0x1, P0 ;  /* 0x000000002b077211 */ /* 0x000fc600000f0eff */
[----:B------:R0:W5:Y:S01]  /*1050*/  LDG.E.U16 R39, desc[UR4][R18.64] ;  /* 0x0000000412277981 */ /* 0x000162000c1e1500 */
[----:B------:R-:W-:-:S03]  /*1060*/  LEA R24, P1, R47, R2, 0x1 ;  /* 0x000000022f187211 */ /* 0x000fc600078208ff */
[----:B------:R-:W5:Y:S04]  /*1070*/  LDG.E.U16 R7, desc[UR4][R6.64] ;  /* 0x0000000406077981 */ /* 0x000f68000c1e1500 */
[----:B------:R1:W5:Y:S01]  /*1080*/  LDG.E.U16 R31, desc[UR4][R20.64] ;  /* 0x00000004141f7981 */ /* 0x000362000c1e1500 */
[----:B0-----:R-:W-:-:S03]  /*1090*/  LEA R18, P0, R51, R2, 0x1 ;  /* 0x0000000233127211 */ /* 0x001fc600078008ff */
[----:B------:R-:W5:Y:S01]  /*10a0*/  LDG.E.U16 R27, desc[UR4][R26.64] ;  /* 0x000000041a1b7981 */ /* 0x000f62000c1e1500 */
[-C--:B------:R-:W-:Y:S02]  /*10b0*/  LEA.HI.X.SX32 R19, R51, R0.reuse, 0x1, P0 ;  /* 0x0000000033137211 */ /* 0x080fe400000f0eff */
[----:B------:R-:W-:-:S04]  /*10c0*/  LEA.HI.X.SX32 R25, R47, R0, 0x1, P1 ;  /* 0x000000002f197211 */ /* 0x000fc800008f0eff */
[----:B------:R-:W5:Y:S01]  /*10d0*/  LDG.E.U16 R19, desc[UR4][R18.64] ;  /* 0x0000000412137981 */ /* 0x000f62000c1e1500 */
[----:B------:R-:W-:-:S03]  /*10e0*/  LEA R28, P1, R45, R2, 0x1 ;  /* 0x000000022d1c7211 */ /* 0x000fc600078208ff */
[----:B------:R-:W5:Y:S01]  /*10f0*/  LDG.E.U16 R25, desc[UR4][R24.64] ;  /* 0x0000000418197981 */ /* 0x000f62000c1e1500 */
[----:B------:R-:W-:Y:S02]  /*1100*/  LEA.HI.X.SX32 R29, R45, R0, 0x1, P1 ;  /* 0x000000002d1d7211 */ /* 0x000fe400008f0eff */
[----:B-1----:R-:W-:-:S04]  /*1110*/  LEA R20, P1, R53, R2, 0x1 ;  /* 0x0000000235147211 */ /* 0x002fc800078208ff */
[----:B------:R-:W-:Y:S01]  /*1120*/  LEA.HI.X.SX32 R21, R53, R0, 0x1, P1 ;  /* 0x0000000035157211 */ /* 0x000fe200008f0eff */
[----:B------:R-:W5:Y:S04]  /*1130*/  LDG.E.U16 R29, desc[UR4][R28.64] ;  /* 0x000000041c1d7981 */ /* 0x000f68000c1e1500 */
[----:B------:R0:W5:Y:S01]  /*1140*/  LDG.E.U16 R37, desc[UR4][R20.64] ;  /* 0x0000000414257981 */ /* 0x000162000c1e1500 */
[----:B------:R-:W1:Y:S01]  /*1150*/  S2R R43, SR_CgaCtaId ;  /* 0x00000000002b7919 */ /* 0x000e620000008800 */
[C---:B------:R-:W-:Y:S02]  /*1160*/  LOP3.LUT R8, R122.reuse, 0xff, RZ, 0xc0, !PT ;  /* 0x000000ff7a087812 */ /* 0x040fe400078ec0ff */
[----:B------:R-:W-:Y:S02]  /*1170*/  LOP3.LUT R23, R122, 0xc0, RZ, 0xc0, !PT ;  /* 0x000000c07a177812 */ /* 0x000fe400078ec0ff */
[----:B------:R-:W-:Y:S01]  /*1180*/  MOV R252, 0x400 ;  /* 0x0000040000fc7802 */ /* 0x000fe20000000f00 */
[----:B------:R-:W-:Y:S01]  /*1190*/  IMAD.SHL.U32 R0, R8, 0x2, RZ ;  /* 0x0000000208007824 */ /* 0x000fe200078e00ff */
[----:B------:R-:W-:-:S04]  /*11a0*/  SHF.R.U32.HI R41, RZ, 0x2, R23 ;  /* 0x00000002ff297819 */ /* 0x000fc80000011617 */
[----:B------:R-:W-:Y:S01]  /*11b0*/  LOP3.LUT R41, R0, R41, RZ, 0x3c, !PT ;  /* 0x0000002900297212 */ /* 0x000fe200078e3cff */
[----:B------:R-:W-:Y:S01]  /*11c0*/  VIADD R124, R3, 0x40 ;  /* 0x00000040037c7836 */ /* 0x000fe20000000000 */
[----:B-1----:R-:W-:-:S05]  /*11d0*/  LEA R252, R43, R252, 0x18 ;  /* 0x000000fc2bfc7211 */ /* 0x002fca00078ec0ff */
[C---:B------:R-:W-:Y:S01]  /*11e0*/  IMAD.IADD R0, R41.reuse, 0x1, R252 ;  /* 0x0000000129007824 */ /* 0x040fe200078e02fc */
[----:B------:R-:W-:-:S05]  /*11f0*/  LOP3.LUT R41, R41, 0x40, RZ, 0x3c, !PT ;  /* 0x0000004029297812 */ /* 0x000fca00078e3cff */
[----:B------:R-:W-:Y:S01]  /*1200*/  IMAD.IADD R2, R252, 0x1, R41 ;  /* 0x00000001fc027824 */ /* 0x000fe200078e0229 */
[----:B--2---:R-:W-:Y:S04]  /*1210*/  STS.U16 [R0], R5 ;  /* 0x0000000500007388 */ /* 0x004fe80000000400 */
[----:B---3--:R-:W-:Y:S04]  /*1220*/  STS.U16 [R0+0x400], R9 ;  /* 0x0004000900007388 */ /* 0x008fe80000000400 */
[----:B----4-:R-:W-:Y:S04]  /*1230*/  STS.U16 [R0+0x800], R15 ;  /* 0x0008000f00007388 */ /* 0x010fe80000000400 */
[----:B-----5:R-:W-:Y:S04]  /*1240*/  STS.U16 [R0+0xc00], R55 ;  /* 0x000c003700007388 */ /* 0x020fe80000000400 */
[----:B------:R-:W-:Y:S04]  /*1250*/  STS.U16 [R0+0x1000], R59 ;  /* 0x0010003b00007388 */ /* 0x000fe80000000400 */
        /* <DEDUP_REMOVED lines=11> */
[----:B------:R-:W-:Y:S01]  /*1310*/  STS.U16 [R0+0x3c00], R103 ;  /* 0x003c006700007388 */ /* 0x000fe20000000400 */
[----:B------:R-:W-:Y:S01]  /*1320*/  ISETP.GE.AND P0, PT, R124, 0x1, PT ;  /* 0x000000017c00780c */ /* 0x000fe20003f06270 */
[----:B0-----:R-:W-:Y:S01]  /*1330*/  IMAD.MOV.U32 R21, RZ, RZ, -0x800000 ;  /* 0xff800000ff157424 */ /* 0x001fe200078e00ff */
[----:B------:R-:W-:Y:S01]  /*1340*/  CS2R R40, SRZ ;  /* 0x0000000000287805 */ /* 0x000fe2000001ff00 */
        /* <DEDUP_REMOVED lines=14> */
[----:B------:R0:W-:Y:S04]  /*1430*/  STS.U16 [R0+0x7c00], R35 ;  /* 0x007c002300007388 */ /* 0x0001e80000000400 */
        /* <DEDUP_REMOVED lines=16> */
[----:B------:R-:W-:Y:S01]  /*1540*/  IMAD.MOV.U32 R18, RZ, RZ, 0x3f800000 ;  /* 0x3f800000ff127424 */ /* 0x000fe200078e00ff */
[----:B0-----:R-:W-:Y:S01]  /*1550*/  CS2R R34, SRZ ;  /* 0x0000000000227805 */ /* 0x001fe2000001ff00 */
[----:B------:R-:W-:Y:S01]  /*1560*/  IMAD.MOV.U32 R20, RZ, RZ, -0x800000 ;  /* 0xff800000ff147424 */ /* 0x000fe200078e00ff */
[----:B------:R0:W-:Y:S01]  /*1570*/  STS.U16 [R2+0xa00], R17 ;  /* 0x000a001102007388 */ /* 0x0001e20000000400 */
[----:B------:R-:W-:-:S02]  /*1580*/  CS2R R42, SRZ ;  /* 0x00000000002a7805 */ /* 0x000fc4000001ff00 */
[----:B------:R-:W-:Y:S02]  /*1590*/  CS2R R44, SRZ ;  /* 0x00000000002c7805 */ /* 0x000fe4000001ff00 */
[----:B------:R-:W-:Y:S01]  /*15a0*/  CS2R R46, SRZ ;  /* 0x00000000002e7805 */ /* 0x000fe2000001ff00 */
[----:B------:R1:W-:Y:S01]  /*15b0*/  STS.U16 [R2+0xe00], R57 ;  /* 0x000e003902007388 */ /* 0x0003e20000000400 */
[----:B------:R-:W-:Y:S02]  /*15c0*/  CS2R R48, SRZ ;  /* 0x0000000000307805 */ /* 0x000fe4000001ff00 */
[----:B------:R-:W-:Y:S02]  /*15d0*/  CS2R R50, SRZ ;  /* 0x0000000000327805 */ /* 0x000fe4000001ff00 */
[----:B------:R-:W-:Y:S01]  /*15e0*/  CS2R R52, SRZ ;  /* 0x0000000000347805 */ /* 0x000fe2000001ff00 */
[----:B------:R2:W-:Y:S01]  /*15f0*/  STS.U16 [R2+0x1200], R61 ;  /* 0x0012003d02007388 */ /* 0x0005e20000000400 */
[----:B------:R-:W-:Y:S01]  /*1600*/  CS2R R54, SRZ ;  /* 0x0000000000367805 */ /* 0x000fe2000001ff00 */
[----:B0-----:R-:W-:Y:S01]  /*1610*/  IMAD.MOV.U32 R17, RZ, RZ, 0x3f800000 ;  /* 0x3f800000ff117424 */ /* 0x001fe200078e00ff */
[----:B------:R-:W-:Y:S01]  /*1620*/  CS2R R58, SRZ ;  /* 0x00000000003a7805 */ /* 0x000fe2000001ff00 */
[----:B------:R0:W-:Y:S01]  /*1630*/  STS.U16 [R2+0x1600], R65 ;  /* 0x0016004102007388 */ /* 0x0001e20000000400 */
[----:B------:R-:W-:-:S02]  /*1640*/  CS2R R62, SRZ ;  /* 0x00000000003e7805 */ /* 0x000fc4000001ff00 */
[----:B-1----:R-:W-:Y:S02]  /*1650*/  CS2R R56, SRZ ;  /* 0x0000000000387805 */ /* 0x002fe4000001ff00 */
[----:B------:R-:W-:Y:S01]  /*1660*/  CS2R R66, SRZ ;  /* 0x0000000000427805 */ /* 0x000fe2000001ff00 */
[----:B------:R1:W-:Y:S01]  /*1670*/  STS.U16 [R2+0x1a00], R69 ;  /* 0x001a004502007388 */ /* 0x0003e20000000400 */
[----:B------:R-:W-:Y:S02]  /*1680*/  CS2R R70, SRZ ;  /* 0x0000000000467805 */ /* 0x000fe4000001ff00 */
[----:B--2---:R-:W-:Y:S02]  /*1690*/  CS2R R60, SRZ ;  /* 0x00000000003c7805 */ /* 0x004fe4000001ff00 */
[----:B------:R-:W-:Y:S01]  /*16a0*/  CS2R R74, SRZ ;  /* 0x00000000004a7805 */ /* 0x000fe2000001ff00 */
[----:B------:R2:W-:Y:S01]  /*16b0*/  STS.U16 [R2+0x1e00], R73 ;  /* 0x001e004902007388 */ /* 0x0005e20000000400 */
[----:B------:R-:W-:-:S02]  /*16c0*/  CS2R R78, SRZ ;  /* 0x00000000004e7805 */ /* 0x000fc4000001ff00 */
[----:B0-----:R-:W-:Y:S02]  /*16d0*/  CS2R R64, SRZ ;  /* 0x0000000000407805 */ /* 0x001fe4000001ff00 */
[----:B------:R-:W-:Y:S01]  /*16e0*/  CS2R R82, SRZ ;  /* 0x0000000000527805 */ /* 0x000fe2000001ff00 */
[----:B------:R0:W-:Y:S01]  /*16f0*/  STS.U16 [R2+0x2200], R77 ;  /* 0x0022004d02007388 */ /* 0x0001e20000000400 */
[----:B------:R-:W-:Y:S02]  /*1700*/  CS2R R86, SRZ ;  /* 0x0000000000567805 */ /* 0x000fe4000001ff00 */
[----:B-1----:R-:W-:Y:S02]  /*1710*/  CS2R R68, SRZ ;  /* 0x0000000000447805 */ /* 0x002fe4000001ff00 */
[C---:B------:R-:W-:Y:S01]  /*1720*/  LOP3.LUT R5, R122.reuse, 0x60, RZ, 0xc0, !PT ;  /* 0x000000607a057812 */ /* 0x040fe200078ec0ff */
[----:B------:R1:W-:Y:S01]  /*1730*/  STS.U16 [R2+0x2600], R81 ;  /* 0x0026005102007388 */ /* 0x0003e20000000400 */
[----:B------:R-:W-:-:S02]  /*1740*/  LOP3.LUT R6, R122, 0x1c, RZ, 0xc0, !PT ;  /* 0x0000001c7a067812 */ /* 0x000fc400078ec0ff */
[----:B--2---:R-:W-:Y:S01]  /*1750*/  CS2R R72, SRZ ;  /* 0x0000000000487805 */ /* 0x004fe2000001ff00 */
[----:B------:R2:W-:Y:S01]  /*1760*/  STS.U16 [R2+0x2a00], R85 ;  /* 0x002a005502007388 */ /* 0x0005e20000000400 */
[----:B0-----:R-:W-:-:S03]  /*1770*/  CS2R R76, SRZ ;  /* 0x00000000004c7805 */ /* 0x001fc6000001ff00 */
[----:B------:R0:W-:Y:S01]  /*1780*/  STS.U16 [R2+0x5e00], R39 ;  /* 0x005e002702007388 */ /* 0x0001e20000000400 */
[----:B-1----:R-:W-:-:S03]  /*1790*/  CS2R R80, SRZ ;  /* 0x0000000000507805 */ /* 0x002fc6000001ff00 */
[----:B------:R1:W-:Y:S01]  /*17a0*/  STS.U16 [R2+0x6200], R31 ;  /* 0x0062001f02007388 */ /* 0x0003e20000000400 */
[----:B--2---:R-:W-:-:S03]  /*17b0*/  CS2R R84, SRZ ;  /* 0x0000000000547805 */ /* 0x004fc6000001ff00 */
        /* <DEDUP_REMOVED lines=9> */
[----:B-1----:R-:W-:Y:S02]  /*1850*/  CS2R R26, SRZ ;  /* 0x00000000001a7805 */ /* 0x002fe4000001ff00 */
[----:B--2---:R-:W-:Y:S02]  /*1860*/  CS2R R28, SRZ ;  /* 0x00000000001c7805 */ /* 0x004fe4000001ff00 */
[----:B0-----:R-:W-:Y:S01]  /*1870*/  CS2R R36, SRZ ;  /* 0x0000000000247805 */ /* 0x001fe2000001ff00 */
[----:B------:R-:W-:Y:S06]  /*1880*/  @!P0 BRA `(.L_x_0) ;  /* 0x0000006400e88947 */ /* 0x000fec0003800000 */
[----:B------:R-:W0:Y:S01]  /*1890*/  LDC R37, c[0x0][0x268] ;  /* 0x00009a00ff257b82 */ /* 0x000e220000000800 */
[----:B------:R-:W-:Y:S01]  /*18a0*/  SHF.R.U32.HI R5, RZ, 0x1, R5 ;  /* 0x00000001ff057819 */ /* 0x000fe20000011605 */
[----:B------:R-:W-:Y:S01]  /*18b0*/  VIADD R7, R252, 0x8000 ;  /* 0x00008000fc077836 */ /* 0x000fe20000000000 */
[----:B------:R-:W-:Y:S02]  /*18c0*/  CS2R R38, SRZ ;  /* 0x0000000000267805 */ /* 0x000fe4000001ff00 */
[----:B------:R-:W-:Y:S02]  /*18d0*/  CS2R R40, SRZ ;  /* 0x0000000000287805 */ /* 0x000fe4000001ff00 */
[----:B------:R-:W-:Y:S02]  /*18e0*/  LEA.HI R6, R6, R5, RZ, 0x1e ;  /* 0x0000000506067211 */ /* 0x000fe400078ff0ff */
[----:B------:R-:W-:Y:S02]  /*18f0*/  CS2R R42, SRZ ;  /* 0x00000000002a7805 */ /* 0x000fe4000001ff00 */
[----:B------:R-:W-:Y:S01]  /*1900*/  SHF.R.U32.HI R251, RZ, 0x4, R7 ;  /* 0x00000004fffb7819 */ /* 0x000fe20000011607 */
[----:B------:R-:W1:Y:S01]  /*1910*/  LDC R5, c[0x0][0x258] ;  /* 0x00009600ff057b82 */ /* 0x000e620000000800 */
[----:B------:R-:W-:Y:S01]  /*1920*/  CS2R R44, SRZ ;  /* 0x00000000002c7805 */ /* 0x000fe2000001ff00 */
[----:B------:R-:W-:Y:S01]  /*1930*/  IMAD.IADD R3, R3, 0x1, R6 ;  /* 0x0000000103037824 */ /* 0x000fe200078e0206 */
[----:B------:R-:W-:Y:S01]  /*1940*/  SGXT.U32 R251, R251, 0xe ;  /* 0x0000000efbfb781a */ /* 0x000fe20000000000 */
[----:B------:R-:W-:Y:S01]  /*1950*/  IMAD.MOV.U32 R6, RZ, RZ, RZ ;  /* 0x000000ffff067224 */ /* 0x000fe200078e00ff */
[----:B------:R-:W-:-:S02]  /*1960*/  CS2R R46, SRZ ;  /* 0x00000000002e7805 */ /* 0x000fc4000001ff00 */
[----:B------:R-:W-:Y:S02]  /*1970*/  CS2R R48, SRZ ;  /* 0x0000000000307805 */ /* 0x000fe4000001ff00 */
[----:B------:R-:W-:Y:S01]  /*1980*/  CS2R R50, SRZ ;  /* 0x0000000000327805 */ /* 0x000fe2000001ff00 */
[----:B------:R-:W2:Y:S01]  /*1990*/  LDC.64 R158, c[0x0][0x250] ;  /* 0x00009400ff9e7b82 */ /* 0x000ea20000000a00 */
[----:B------:R-:W-:Y:S02]  /*19a0*/  CS2R R52, SRZ ;  /* 0x0000000000347805 */ /* 0x000fe4000001ff00 */
[----:B------:R-:W-:Y:S02]  /*19b0*/  CS2R R54, SRZ ;  /* 0x0000000000367805 */ /* 0x000fe4000001ff00 */
[----:B------:R-:W-:Y:S02]  /*19c0*/  CS2R R56, SRZ ;  /* 0x0000000000387805 */ /* 0x000fe4000001ff00 */
[----:B------:R-:W-:-:S02]  /*19d0*/  CS2R R58, SRZ ;  /* 0x00000000003a7805 */ /* 0x000fc4000001ff00 */
[----:B------:R-:W-:Y:S02]  /*19e0*/  CS2R R60, SRZ ;  /* 0x00000000003c7805 */ /* 0x000fe4000001ff00 */
[----:B------:R-:W-:Y:S02]  /*19f0*/  CS2R R62, SRZ ;  /* 0x00000000003e7805 */ /* 0x000fe4000001ff00 */
[----:B------:R-:W-:Y:S01]  /*1a00*/  CS2R R64, SRZ ;  /* 0x0000000000407805 */ /* 0x000fe2000001ff00 */
[----:B0-----:R-:W-:Y:S01]  /*1a10*/  IMAD R10, R4, R37, RZ ;  /* 0x00000025040a7224 */ /* 0x001fe200078e02ff */
[----:B------:R-:W-:Y:S01]  /*1a20*/  SHF.R.U32.HI R4, RZ, 0x4, R252 ;  /* 0x00000004ff047819 */ /* 0x000fe200000116fc */
[----:B------:R-:W0:Y:S01]  /*1a30*/  LDC.64 R28, c[0x0][0x218] ;  /* 0x00008600ff1c7b82 */ /* 0x000e220000000a00 */
[----:B------:R-:W-:Y:S01]  /*1a40*/  CS2R R66, SRZ ;  /* 0x0000000000427805 */ /* 0x000fe2000001ff00 */
[----:B------:R-:W-:Y:S01]  /*1a50*/  IMAD R12, R37, 0x4, R10 ;  /* 0x00000004250c7824 */ /* 0x000fe200078e020a */
[----:B------:R-:W-:-:S02]  /*1a60*/  SGXT.U32 R4, R4, 0xe ;  /* 0x0000000e0404781a */ /* 0x000fc40000000000 */
[----:B------:R-:W-:Y:S02]  /*1a70*/  CS2R R68, SRZ ;  /* 0x0000000000447805 */ /* 0x000fe4000001ff00 */
[----:B------:R-:W-:Y:S01]  /*1a80*/  CS2R R70, SRZ ;  /* 0x0000000000467805 */ /* 0x000fe2000001ff00 */
[----:B-1----:R-:W-:Y:S01]  /*1a90*/  IMAD R8, R8, R5, RZ ;  /* 0x0000000508087224 */ /* 0x002fe200078e02ff */
[C---:B------:R-:W-:Y:S01]  /*1aa0*/  R2UR UR56, R4.reuse ;  /* 0x00000000043872ca */ /* 0x040fe200000e0000 */
[----:B------:R-:W1:Y:S01]  /*1ab0*/  LDC.64 R124, c[0x0][0x260] ;  /* 0x00009800ff7c7b82 */ /* 0x000e620000000a00 */
[----:B------:R-:W-:Y:S01]  /*1ac0*/  IADD3 R4, P0, R4, 0x80, RZ ;  /* 0x0000008004047810 */ /* 0x000fe20007f1e0ff */
[C---:B------:R-:W-:Y:S01]  /*1ad0*/  IMAD.SHL.U32 R160, R8.reuse, 0x2, RZ ;  /* 0x0000000208a07824 */ /* 0x040fe200078e00ff */
[----:B------:R-:W-:Y:S01]  /*1ae0*/  CS2R R72, SRZ ;  /* 0x0000000000487805 */ /* 0x000fe2000001ff00 */
[----:B------:R-:W-:Y:S01]  /*1af0*/  IMAD.HI R8, R8, 0x2, RZ ;  /* 0x0000000208087827 */ /* 0x000fe200078e02ff */
[----:B------:R-:W-:-:S02]  /*1b00*/  R2UR UR32, R4 ;  /* 0x00000000042072ca */ /* 0x000fc400000e0000 */
[----:B------:R-:W-:Y:S02]  /*1b10*/  CS2R R74, SRZ ;  /* 0x00000000004a7805 */ /* 0x000fe4000001ff00 */
[----:B------:R-:W-:Y:S01]  /*1b20*/  IADD3.X R6, R6, 0x40000040, RZ, P0, !PT ;  /* 0x4000004006067810 */ /* 0x000fe200007fe4ff */
[----:B------:R-:W-:Y:S01]  /*1b30*/  IMAD.MOV.U32 R4, RZ, RZ, RZ ;  /* 0x000000ffff047224 */ /* 0x000fe200078e00ff */
[----:B------:R-:W3:Y:S01]  /*1b40*/  LDC.64 R34, c[0x0][0x220] ;  /* 0x00008800ff227b82 */ /* 0x000ee20000000a00 */
[----:B------:R-:W-:Y:S01]  /*1b50*/  IADD3 R7, P0, R251, 0x2, RZ ;  /* 0x00000002fb077810 */ /* 0x000fe20007f1e0ff */
[----:B--2---:R-:W-:Y:S01]  /*1b60*/  IMAD R158, R120, R158, RZ ;  /* 0x0000009e789e7224 */ /* 0x004fe200078e02ff */
[----:B------:R-:W-:Y:S01]  /*1b70*/  R2UR UR33, R6 ;  /* 0x00000000062172ca */ /* 0x000fe200000e0000 */
[----:B------:R-:W-:Y:S01]  /*1b80*/  IMAD R5, R159, 0x26, RZ ;  /* 0x000000269f057824 */ /* 0x000fe200078e02ff */
[----:B------:R-:W-:Y:S01]  /*1b90*/  IADD3.X R4, R4, 0x40000040, RZ, P0, !PT ;  /* 0x4000004004047810 */ /* 0x000fe200007fe4ff */
[C---:B------:R-:W-:Y:S01]  /*1ba0*/  IMAD.SHL.U32 R161, R158.reuse, 0x2, RZ ;  /* 0x000000029ea17824 */ /* 0x040fe200078e00ff */
[----:B------:R-:W-:Y:S01]  /*1bb0*/  R2UR UR34, R7 ;  /* 0x00000000072272ca */ /* 0x000fe200000e0000 */
[----:B------:R-:W-:Y:S01]  /*1bc0*/  IMAD.HI R158, R158, 0x2, RZ ;  /* 0x000000029e9e7827 */ /* 0x000fe200078e02ff */
[----:B------:R-:W-:-:S02]  /*1bd0*/  R2UR UR35, R4 ;  /* 0x00000000042372ca */ /* 0x000fc400000e0000 */
[----:B------:R-:W-:Y:S02]  /*1be0*/  CS2R R76, SRZ ;  /* 0x00000000004c7805 */ /* 0x000fe4000001ff00 */
[----:B0-----:R-:W-:Y:S01]  /*1bf0*/  IADD3 R160, P0, P1, R160, R28, R161 ;  /* 0x0000001ca0a07210 */ /* 0x001fe2000791e0a1 */
[----:B------:R-:W-:Y:S01]  /*1c00*/  IMAD R7, R159, 0x28, RZ ;  /* 0x000000289f077824 */ /* 0x000fe200078e02ff */
[----:B------:R-:W-:Y:S01]  /*1c10*/  LOP3.LUT R4, R122, 0x3f, RZ, 0xc0, !PT ;  /* 0x0000003f7a047812 */ /* 0x000fe200078ec0ff */
[----:B------:R-:W-:Y:S01]  /*1c20*/  IMAD R14, R37, 0x4, R12 ;  /* 0x00000004250e7824 */ /* 0x000fe200078e020c */
[-C--:B------:R-:W-:Y:S01]  /*1c30*/  IADD3 RZ, P5, R5, R160.reuse, RZ ;  /* 0x000000a005ff7210 */ /* 0x080fe20007fbe0ff */
[----:B-1----:R-:W-:Y:S01]  /*1c40*/  IMAD.MOV.U32 R9, RZ, RZ, R124 ;  /* 0x000000ffff097224 */ /* 0x002fe200078e007c */
[----:B------:R-:W-:Y:S01]  /*1c50*/  IADD3.X R161, R8, R29, R158, P0, P1 ;  /* 0x0000001d08a17210 */ /* 0x000fe200007e249e */
[----:B------:R-:W-:Y:S01]  /*1c60*/  IMAD.MOV.U32 R6, RZ, RZ, R125 ;  /* 0x000000ffff067224 */ /* 0x000fe200078e007d */
[----:B------:R-:W-:Y:S01]  /*1c70*/  IADD3 RZ, P6, R7, R160, RZ ;  /* 0x000000a007ff7210 */ /* 0x000fe20007fde0ff */
[----:B------:R-:W-:Y:S01]  /*1c80*/  IMAD R5, R120, R9, RZ ;  /* 0x0000000978057224 */ /* 0x000fe200078e02ff */
[----:B------:R0:W-:Y:S01]  /*1c90*/  STL [R1+0x178], R125 ;  /* 0x0001787d01007387 */ /* 0x0001e20000100800 */
[----:B------:R-:W-:Y:S01]  /*1ca0*/  IMAD R6, R4, R6, RZ ;  /* 0x0000000604067224 */ /* 0x000fe200078e02ff */
[----:B------:R-:W-:Y:S01]  /*1cb0*/  UIADD3.64 UR6, UR32, 0x80, URZ ;  /* 0x0000008020067897 */ /* 0x000fe2000fffe03f */
[----:B------:R-:W-:Y:S01]  /*1cc0*/  IMAD.SHL.U32 R13, R5, 0x2, RZ ;  /* 0x00000002050d7824 */ /* 0x000fe200078e00ff */
[----:B------:R-:W-:Y:S01]  /*1cd0*/  UIADD3.64 UR6, UR32, 0x180, URZ ;  /* 0x0000018020067897 */ /* 0x000fe2000fffe03f */
[----:B------:R-:W-:Y:S01]  /*1ce0*/  IMAD.SHL.U32 R8, R6, 0x2, RZ ;  /* 0x0000000206087824 */ /* 0x000fe200078e00ff */
[----:B------:R-:W-:Y:S01]  /*1cf0*/  UIADD3.64 UR6, UR34, 0x2, URZ ;  /* 0x0000000222067897 */ /* 0x000fe2000fffe03f */
[----:B------:R-:W-:Y:S01]  /*1d00*/  IMAD R7, R23, 0x40, R4 ;  /* 0x0000004017077824 */ /* 0x000fe200078e0204 */
[----:B------:R-:W-:Y:S01]  /*1d10*/  UIADD3.64 UR6, UR34, 0x1fe, URZ ;  /* 0x000001fe22067897 */ /* 0x000fe2000fffe03f */
[----:B------:R-:W-:Y:S01]  /*1d20*/  IMAD.HI R4, R5, 0x2, RZ ;  /* 0x0000000205047827 */ /* 0x000fe200078e02ff */
[----:B---3--:R-:W-:Y:S01]  /*1d30*/  IADD3 R153, P2, P3, R8, R34, R13 ;  /* 0x0000002208997210 */ /* 0x008fe20007b5e00d */
[----:B------:R-:W-:Y:S01]  /*1d40*/  UIADD3.64 UR6, UR34, 0xfe, URZ ;  /* 0x000000fe22067897 */ /* 0x000fe2000fffe03f */
[----:B------:R-:W-:Y:S01]  /*1d50*/  CS2R R78, SRZ ;  /* 0x00000000004e7805 */ /* 0x000fe2000001ff00 */
[----:B------:R-:W-:Y:S01]  /*1d60*/  IMAD.HI R6, R6, 0x2, RZ ;  /* 0x0000000206067827 */ /* 0x000fe200078e02ff */
[----:B------:R-:W-:Y:S01]  /*1d70*/  LEA R120, P4, R12, R153, 0x1 ;  /* 0x000000990c787211 */ /* 0x000fe200078808ff */
[----:B------:R-:W-:Y:S01]  /*1d80*/  UIADD3.64 UR60, UR34, 0x100, URZ ;  /* 0x00000100223c7897 */ /* 0x000fe2000fffe03f */
[----:B------:R-:W-:Y:S01]  /*1d90*/  CS2R R80, SRZ ;  /* 0x0000000000507805 */ /* 0x000fe2000001ff00 */
[----:B------:R-:W-:Y:S01]  /*1da0*/  IMAD R15, R37, 0x4, R14 ;  /* 0x00000004250f7824 */ /* 0x000fe200078e020e */
[----:B------:R-:W-:Y:S01]  /*1db0*/  IADD3.X R33, R6, R35, R4, P2, P3 ;  /* 0x0000002306217210 */ /* 0x000fe200017e6404 */
[----:B------:R-:W-:Y:S01]  /*1dc0*/  IMAD R9, R159, 0x2a, RZ ;  /* 0x0000002a9f097824 */ /* 0x000fe200078e02ff */
[----:B------:R-:W-:Y:S01]  /*1dd0*/  LEA R124, P3, R10, R153, 0x1 ;  /* 0x000000990a7c7211 */ /* 0x000fe200078608ff */
[----:B------:R-:W-:Y:S01]  /*1de0*/  IMAD R16, R37, 0x4, R15 ;  /* 0x0000000425107824 */ /* 0x000fe200078e020f */
[----:B------:R-:W-:Y:S01]  /*1df0*/  LEA.HI.X.SX32 R121, R12, R33, 0x1, P4 ;  /* 0x000000210c797211 */ /* 0x000fe200020f0eff */
[----:B------:R-:W-:Y:S01]  /*1e00*/  IMAD R11, R159, 0x2c, RZ ;  /* 0x0000002c9f0b7824 */ /* 0x000fe200078e02ff */
[----:B------:R-:W-:Y:S01]  /*1e10*/  LEA R122, P2, R14, R153, 0x1 ;  /* 0x000000990e7a7211 */ /* 0x000fe200078408ff */
[C---:B------:R-:W-:Y:S01]  /*1e20*/  IMAD R17, R37.reuse, 0x4, R16 ;  /* 0x0000000425117824 */ /* 0x040fe200078e0210 */
[-C--:B0-----:R-:W-:Y:S01]  /*1e30*/  LEA.HI.X.SX32 R125, R10, R33.reuse, 0x1, P3 ;  /* 0x000000210a7d7211 */ /* 0x081fe200018f0eff */
[----:B------:R0:W-:Y:S01]  /*1e40*/  STL.64 [R1+0x168], R120 ;  /* 0x0001687801007387 */ /* 0x0001e20000100a00 */
[----:B------:R-:W-:Y:S01]  /*1e50*/  LEA.HI.X.SX32 R123, R14, R33, 0x1, P2 ;  /* 0x000000210e7b7211 */ /* 0x000fe200010f0eff */
[----:B------:R-:W-:Y:S01]  /*1e60*/  IMAD R18, R37, 0x4, R17 ;  /* 0x0000000425127824 */ /* 0x000fe200078e0211 */
[-C--:B------:R-:W-:Y:S01]  /*1e70*/  IADD3 RZ, P0, R9, R160.reuse, RZ ;  /* 0x000000a009ff7210 */ /* 0x080fe20007f1e0ff */
[----:B------:R-:W-:Y:S01]  /*1e80*/  STL.64 [R1+0x170], R124 ;  /* 0x0001707c01007387 */ /* 0x000fe20000100a00 */
[----:B------:R-:W-:Y:S01]  /*1e90*/  IADD3 RZ, P1, R11, R160, RZ ;  /* 0x000000a00bff7210 */ /* 0x000fe20007f3e0ff */
[----:B------:R-:W-:Y:S01]  /*1ea0*/  IMAD R19, R37, 0x4, R18 ;  /* 0x0000000425137824 */ /* 0x000fe200078e0212 */
[----:B------:R-:W-:Y:S01]  /*1eb0*/  UIADD3.64 UR58, UR34, 0x102, URZ ;  /* 0x00000102223a7897 */ /* 0x000fe2000fffe03f */
[----:B------:R1:W-:Y:S01]  /*1ec0*/  STL.64 [R1+0x160], R122 ;  /* 0x0001607a01007387 */ /* 0x0003e20000100a00 */
[----:B------:R-:W-:Y:S01]  /*1ed0*/  IMAD R9, R159, 0x30, RZ ;  /* 0x000000309f097824 */ /* 0x000fe200078e02ff */
[----:B------:R-:W-:Y:S01]  /*1ee0*/  UIADD3.64 UR6, UR34, 0x104, URZ ;  /* 0x0000010422067897 */ /* 0x000fe2000fffe03f */
[----:B------:R-:W-:Y:S01]  /*1ef0*/  IMAD R20, R37, 0x4, R19 ;  /* 0x0000000425147824 */ /* 0x000fe200078e0213 */
[----:B0-----:R-:W-:Y:S01]  /*1f00*/  LEA R120, P3, R15, R153, 0x1 ;  /* 0x000000990f787211 */ /* 0x001fe200078608ff */
[----:B------:R-:W-:Y:S01]  /*1f10*/  IMAD R11, R159, 0x32, RZ ;  /* 0x000000329f0b7824 */ /* 0x000fe200078e02ff */
[----:B------:R-:W-:Y:S01]  /*1f20*/  CS2R R34, SRZ ;  /* 0x0000000000227805 */ /* 0x000fe2000001ff00 */
[----:B------:R-:W-:Y:S01]  /*1f30*/  IMAD R21, R37, 0x4, R20 ;  /* 0x0000000425157824 */ /* 0x000fe200078e0214 */
[----:B------:R-:W-:Y:S01]  /*1f40*/  LEA.HI.X.SX32 R121, R15, R33, 0x1, P3 ;  /* 0x000000210f797211 */ /* 0x000fe200018f0eff */
[----:B------:R-:W-:Y:S01]  /*1f50*/  IMAD R5, R159, 0x2e, RZ ;  /* 0x0000002e9f057824 */ /* 0x000fe200078e02ff */
[----:B------:R-:W-:Y:S01]  /*1f60*/  CS2R R82, SRZ ;  /* 0x0000000000527805 */ /* 0x000fe2000001ff00 */
[----:B------:R-:W-:Y:S01]  /*1f70*/  IMAD R22, R37, 0x4, R21 ;  /* 0x0000000425167824 */ /* 0x000fe200078e0215 */
[----:B-1----:R-:W-:Y:S01]  /*1f80*/  LEA R122, P2, R16, R153, 0x1 ;  /* 0x00000099107a7211 */ /* 0x002fe200078408ff */
[----:B------:R0:W-:Y:S01]  /*1f90*/  STL.64 [R1+0x158], R120 ;  /* 0x0001587801007387 */ /* 0x0001e20000100a00 */
[----:B------:R-:W-:Y:S01]  /*1fa0*/  IMAD R149, R159, 0x14, RZ ;  /* 0x000000149f957824 */ /* 0x000fe200078e02ff */
[----:B------:R-:W-:-:S02]  /*1fb0*/  CS2R R86, SRZ ;  /* 0x0000000000567805 */ /* 0x000fc4000001ff00 */
[----:B------:R-:W-:Y:S01]  /*1fc0*/  LEA.HI.X.SX32 R123, R16, R33, 0x1, P2 ;  /* 0x00000021107b7211 */ /* 0x000fe200010f0eff */
[----:B------:R-:W-:Y:S01]  /*1fd0*/  IMAD R24, R37, 0x4, R22 ;  /* 0x0000000425187824 */ /* 0x000fe200078e0216 */
[----:B------:R-:W-:Y:S01]  /*1fe0*/  UIADD3.64 UR60, UR34, 0x2fe, URZ ;  /* 0x000002fe223c7897 */ /* 0x000fe2000fffe03f */
[----:B------:R-:W-:Y:S01]  /*1ff0*/  IMAD R147, R159, 0x15, RZ ;  /* 0x000000159f937824 */ /* 0x000fe200078e02ff */
[----:B------:R-:W-:Y:S01]  /*2000*/  LEA.HI.X.SX32 R149, R149, R161, 0x1, P6 ;  /* 0x000000a195957211 */ /* 0x000fe200030f0eff */
[----:B------:R1:W-:Y:S01]  /*2010*/  STL.64 [R1+0x150], R122 ;  /* 0x0001507a01007387 */ /* 0x0003e20000100a00 */
[----:B------:R-:W-:Y:S01]  /*2020*/  IMAD R25, R37, 0x4, R24 ;  /* 0x0000000425197824 */ /* 0x000fe200078e0218 */
[----:B------:R-:W-:Y:S01]  /*2030*/  UIADD3.64 UR58, UR34, 0x300, URZ ;  /* 0x00000300223a7897 */ /* 0x000fe2000fffe03f */
[----:B------:R-:W-:Y:S01]  /*2040*/  IMAD R151, R159, 0x13, RZ ;  /* 0x000000139f977824 */ /* 0x000fe200078e02ff */
[----:B0-----:R-:W-:Y:S01]  /*2050*/  LEA R120, P3, R17, R153, 0x1 ;  /* 0x0000009911787211 */ /* 0x001fe200078608ff */
[----:B------:R-:W-:Y:S01]  /*2060*/  IMAD R26, R37, 0x4, R25 ;  /* 0x00000004251a7824 */ /* 0x000fe200078e0219 */
[----:B------:R-:W-:Y:S01]  /*2070*/  LEA.HI.X.SX32 R147, R147, R161, 0x1, P0 ;  /* 0x000000a193937211 */ /* 0x000fe200000f0eff */
[----:B------:R-:W-:Y:S01]  /*2080*/  IMAD R143, R159, 0x17, RZ ;  /* 0x000000179f8f7824 */ /* 0x000fe200078e02ff */
[----:B------:R-:W-:Y:S01]  /*2090*/  LEA.HI.X.SX32 R121, R17, R33, 0x1, P3 ;  /* 0x0000002111797211 */ /* 0x000fe200018f0eff */
[----:B------:R-:W-:Y:S01]  /*20a0*/  IMAD R27, R37, 0x4, R26 ;  /* 0x00000004251b7824 */ /* 0x000fe200078e021a */
[----:B------:R-:W-:Y:S01]  /*20b0*/  LEA.HI.X.SX32 R151, R151, R161, 0x1, P5 ;  /* 0x000000a197977211 */ /* 0x000fe200028f0eff */
[----:B------:R-:W-:Y:S01]  /*20c0*/  IMAD R141, R159, 0x18, RZ ;  /* 0x000000189f8d7824 */ /* 0x000fe200078e02ff */
[C---:B-1----:R-:W-:Y:S01]  /*20d0*/  LEA R122, P2, R18.reuse, R153, 0x1 ;  /* 0x00000099127a7211 */ /* 0x042fe200078408ff */
[----:B------:R0:W-:Y:S01]  /*20e0*/  STL.64 [R1+0x148], R120 ;  /* 0x0001487801007387 */ /* 0x0001e20000100a00 */
[----:B------:R-:W-:Y:S01]  /*20f0*/  IMAD R28, R37, 0x4, R27 ;  /* 0x00000004251c7824 */ /* 0x000fe200078e021b */
[----:B------:R-:W-:Y:S01]  /*2100*/  UIADD3.64 UR6, UR34, 0x302, URZ ;  /* 0x0000030222067897 */ /* 0x000fe2000fffe03f */
[----:B------:R-:W-:Y:S01]  /*2110*/  LEA.HI.X.SX32 R123, R18, R33, 0x1, P2 ;  /* 0x00000021127b7211 */ /* 0x000fe200010f0eff */
[----:B------:R-:W-:Y:S01]  /*2120*/  IMAD.SHL.U32 R7, R7, 0x2, RZ ;  /* 0x0000000207077824 */ /* 0x000fe200078e00ff */
[C---:B------:R-:W-:Y:S01]  /*2130*/  LEA R16, P2, R20.reuse, R153, 0x1 ;  /* 0x0000009914107211 */ /* 0x040fe200078408ff */
[C---:B------:R-:W-:Y:S01]  /*2140*/  IMAD R29, R37.reuse, 0x4, R28 ;  /* 0x00000004251d7824 */ /* 0x040fe200078e021c */
[----:B------:R-:W-:Y:S01]  /*2150*/  UIADD3.64 UR60, UR34, 0x304, URZ ;  /* 0x00000304223c7897 */ /* 0x000fe2000fffe03f */
[----:B------:R1:W-:Y:S01]  /*2160*/  STL.64 [R1+0x140], R122 ;  /* 0x0001407a01007387 */ /* 0x0003e20000100a00 */
[----:B------:R-:W-:Y:S01]  /*2170*/  LEA.HI.X.SX32 R17, R20, R33, 0x1, P2 ;  /* 0x0000002114117211 */ /* 0x000fe200010f0eff */
[----:B------:R-:W-:Y:S01]  /*2180*/  IMAD R30, R37, 0x4, R29 ;  /* 0x00000004251e7824 */ /* 0x000fe200078e021d */
[----:B------:R-:W-:Y:S01]  /*2190*/  LOP3.LUT R85, R7, 0x60, RZ, 0x3c, !PT ;  /* 0x0000006007557812 */ /* 0x000fe200078e3cff */
[----:B------:R-:W-:Y:S01]  /*21a0*/  IMAD R145, R159, 0x16, RZ ;  /* 0x000000169f917824 */ /* 0x000fe200078e02ff */
[----:B0-----:R-:W-:Y:S01]  /*21b0*/  LEA R120, P3, R19, R153, 0x1 ;  /* 0x0000009913787211 */ /* 0x001fe200078608ff */
[----:B------:R-:W-:Y:S01]  /*21c0*/  IMAD R23, R37, 0x4, R30 ;  /* 0x0000000425177824 */ /* 0x000fe200078e021e */
[----:B------:R-:W-:Y:S01]  /*21d0*/  UIADD3.64 UR58, UR34, 0x4fe, URZ ;  /* 0x000004fe223a7897 */ /* 0x000fe2000fffe03f */
[----:B------:R-:W-:Y:S01]  /*21e0*/  IMAD R139, R159, 0x19, RZ ;  /* 0x000000199f8b7824 */ /* 0x000fe200078e02ff */
[----:B------:R-:W-:Y:S01]  /*21f0*/  LEA.HI.X.SX32 R121, R19, R33, 0x1, P3 ;  /* 0x0000002113797211 */ /* 0x000fe200018f0eff */
[----:B------:R-:W-:Y:S01]  /*2200*/  IMAD R31, R37, 0x4, R23 ;  /* 0x00000004251f7824 */ /* 0x000fe200078e0217 */
[----:B------:R-:W-:Y:S01]  /*2210*/  LEA.HI.X.SX32 R145, R145, R161, 0x1, P1 ;  /* 0x000000a191917211 */ /* 0x000fe200008f0eff */
[----:B------:R-:W-:Y:S01]  /*2220*/  IMAD R137, R159, 0x1a, RZ ;  /* 0x0000001a9f897824 */ /* 0x000fe200078e02ff */
[----:B-1----:R-:W-:Y:S01]  /*2230*/  LEA R122, P3, R21, R153, 0x1 ;  /* 0x00000099157a7211 */ /* 0x002fe200078608ff */
[----:B------:R0:W-:Y:S01]  /*2240*/  STL.64 [R1+0x138], R120 ;  /* 0x0001387801007387 */ /* 0x0001e20000100a00 */
[----:B------:R-:W-:Y:S01]  /*2250*/  IMAD R32, R37, 0x4, R31 ;  /* 0x0000000425207824 */ /* 0x000fe200078e021f */
[----:B------:R-:W-:Y:S01]  /*2260*/  UIADD3.64 UR6, UR34, 0x500, URZ ;  /* 0x0000050022067897 */ /* 0x000fe2000fffe03f */
[----:B------:R-:W-:Y:S01]  /*2270*/  LEA.HI.X.SX32 R123, R21, R33, 0x1, P3 ;  /* 0x00000021157b7211 */ /* 0x000fe200018f0eff */
[----:B------:R-:W-:Y:S01]  /*2280*/  STL.64 [R1+0x130], R16 ;  /* 0x0001301001007387 */ /* 0x000fe20000100a00 */
[C---:B------:R-:W-:Y:S01]  /*2290*/  LEA R18, P3, R24.reuse, R153, 0x1 ;  /* 0x0000009918127211 */ /* 0x040fe200078608ff */
[C---:B------:R-:W-:Y:S01]  /*22a0*/  IMAD R8, R37.reuse, 0x4, R32 ;  /* 0x0000000425087824 */ /* 0x040fe200078e0220 */
[----:B------:R-:W-:Y:S01]  /*22b0*/  UIADD3.64 UR8, UR32, 0x100, URZ ;  /* 0x0000010020087897 */ /* 0x000fe2000fffe03f */
[----:B------:R-:W-:Y:S01]  /*22c0*/  STL.64 [R1+0x128], R122 ;  /* 0x0001287a01007387 */ /* 0x000fe20000100a00 */
[----:B------:R-:W-:Y:S01]  /*22d0*/  LEA.HI.X.SX32 R19, R24, R33, 0x1, P3 ;  /* 0x0000002118137211 */ /* 0x000fe200018f0eff */
[----:B------:R-:W-:Y:S01]  /*22e0*/  IMAD R4, R37, 0x4, R8 ;  /* 0x0000000425047824 */ /* 0x000fe200078e0208 */
[----:B------:R-:W-:Y:S01]  /*22f0*/  UIADD3.64 UR10, UR34, 0x4, URZ ;  /* 0x00000004220a7897 */ /* 0x000fe2000fffe03f */
[C---:B0-----:R-:W-:Y:S01]  /*2300*/  LEA R120, P2, R22.reuse, R153, 0x1 ;  /* 0x0000009916787211 */ /* 0x041fe200078408ff */
[----:B------:R-:W-:Y:S01]  /*2310*/  IMAD R134, R159, 0x1b, RZ ;  /* 0x0000001b9f867824 */ /* 0x000fe200078e02ff */
[----:B------:R-:W-:Y:S01]  /*2320*/  UIADD3.64 UR60, UR34, 0x502, URZ ;  /* 0x00000502223c7897 */ /* 0x000fe2000fffe03f */
[----:B------:R-:W-:Y:S01]  /*2330*/  IMAD R6, R37, 0x4, R4 ;  /* 0x0000000425067824 */ /* 0x000fe200078e0204 */
[----:B------:R-:W-:Y:S01]  /*2340*/  LEA.HI.X.SX32 R121, R22, R33, 0x1, P2 ;  /* 0x0000002116797211 */ /* 0x000fe200010f0eff */
[----:B------:R-:W-:Y:S01]  /*2350*/  IMAD R132, R159, 0x1c, RZ ;  /* 0x0000001c9f847824 */ /* 0x000fe200078e02ff */
[----:B------:R-:W-:Y:S01]  /*2360*/  LEA R20, P2, R25, R153, 0x1 ;  /* 0x0000009919147211 */ /* 0x000fe200078408ff */
[----:B------:R-:W-:Y:S01]  /*2370*/  IMAD R10, R37, 0x4, R6 ;  /* 0x00000004250a7824 */ /* 0x000fe200078e0206 */
[----:B------:R-:W-:Y:S01]  /*2380*/  UIADD3.64 UR58, UR34, 0x504, URZ ;  /* 0x00000504223a7897 */ /* 0x000fe2000fffe03f */
[----:B------:R0:W-:Y:S01]  /*2390*/  STL.64 [R1+0x120], R120 ;  /* 0x0001207801007387 */ /* 0x0001e20000100a00 */
[----:B------:R-:W-:Y:S01]  /*23a0*/  LEA.HI.X.SX32 R21, R25, R33, 0x1, P2 ;  /* 0x0000002119157211 */ /* 0x000fe200010f0eff */
[----:B------:R-:W-:Y:S01]  /*23b0*/  IMAD R12, R37, 0x4, R10 ;  /* 0x00000004250c7824 */ /* 0x000fe200078e020a */
[----:B------:R-:W-:Y:S01]  /*23c0*/  UIADD3.64 UR6, UR34, 0x6fe, URZ ;  /* 0x000006fe22067897 */ /* 0x000fe2000fffe03f */
[----:B------:R-:W-:Y:S01]  /*23d0*/  STL.64 [R1+0x118], R18 ;  /* 0x0001181201007387 */ /* 0x000fe20000100a00 */
[----:B------:R-:W-:Y:S01]  /*23e0*/  IMAD R130, R159, 0x1d, RZ ;  /* 0x0000001d9f827824 */ /* 0x000fe200078e02ff */
[----:B------:R-:W-:Y:S01]  /*23f0*/  UIADD3.64 UR28, UR32, 0x200, URZ ;  /* 0x00000200201c7897 */ /* 0x000fe2000fffe03f */
[----:B------:R-:W-:Y:S01]  /*2400*/  IMAD R13, R37, 0x4, R12 ;  /* 0x00000004250d7824 */ /* 0x000fe200078e020c */
[----:B------:R1:W-:Y:S01]  /*2410*/  STL.64 [R1+0x110], R20 ;  /* 0x0001101401007387 */ /* 0x0003e20000100a00 */
[----:B------:R-:W-:Y:S01]  /*2420*/  IMAD R128, R159, 0x1e, RZ ;  /* 0x0000001e9f807824 */ /* 0x000fe200078e02ff */
[----:B------:R-:W-:Y:S01]  /*2430*/  UIADD3.64 UR24, UR32, 0x280, URZ ;  /* 0x0000028020187897 */ /* 0x000fe2000fffe03f */
[----:B------:R-:W-:Y:S01]  /*2440*/  IMAD R14, R37, 0x4, R13 ;  /* 0x00000004250e7824 */ /* 0x000fe200078e020d */
[C---:B0-----:R-:W-:Y:S01]  /*2450*/  LEA R120, P3, R26.reuse, R153, 0x1 ;  /* 0x000000991a787211 */ /* 0x041fe200078608ff */
[----:B------:R-:W-:Y:S01]  /*2460*/  IMAD R126, R159, 0x1f, RZ ;  /* 0x0000001f9f7e7824 */ /* 0x000fe200078e02ff */
[----:B------:R-:W-:Y:S01]  /*2470*/  UIADD3.64 UR20, UR32, 0x300, URZ ;  /* 0x0000030020147897 */ /* 0x000fe2000fffe03f */
[C---:B------:R-:W-:Y:S01]  /*2480*/  IMAD R15, R37.reuse, 0x4, R14 ;  /* 0x00000004250f7824 */ /* 0x040fe200078e020e */
[----:B------:R-:W-:Y:S01]  /*2490*/  LEA.HI.X.SX32 R121, R26, R33, 0x1, P3 ;  /* 0x000000211a797211 */ /* 0x000fe200018f0eff */
[----:B------:R-:W-:Y:S01]  /*24a0*/  UIADD3.64 UR16, UR32, 0x380, URZ ;  /* 0x0000038020107897 */ /* 0x000fe2000fffe03f */
[CC--:B------:R-:W-:Y:S01]  /*24b0*/  LEA R122, P3, R28.reuse, R153.reuse, 0x1 ;  /* 0x000000991c7a7211 */ /* 0x0c0fe200078608ff */
[----:B------:R-:W-:Y:S01]  /*24c0*/  IMAD R16, R37, 0x4, R15 ;  /* 0x0000000425107824 */ /* 0x000fe200078e020f */
[----:B-1----:R-:W-:Y:S01]  /*24d0*/  LEA R20, P2, R27, R153, 0x1 ;  /* 0x000000991b147211 */ /* 0x002fe200078408ff */
[----:B------:R0:W-:Y:S01]  /*24e0*/  STL.64 [R1+0x108], R120 ;  /* 0x0001087801007387 */ /* 0x0001e20000100a00 */
[-C--:B------:R-:W-:Y:S01]  /*24f0*/  LEA.HI.X.SX32 R123, R28, R33.reuse, 0x1, P3 ;  /* 0x000000211c7b7211 */ /* 0x080fe200018f0eff */
[----:B------:R-:W-:Y:S01]  /*2500*/  IMAD R17, R37, 0x4, R16 ;  /* 0x0000000425117824 */ /* 0x000fe200078e0210 */
[----:B------:R-:W-:-:S02]  /*2510*/  LEA.HI.X.SX32 R21, R27, R33, 0x1, P2 ;  /* 0x000000211b157211 */ /* 0x000fc400010f0eff */
[----:B------:R-:W-:Y:S01]  /*2520*/  CS2R R26, SRZ ;  /* 0x00000000001a7805 */ /* 0x000fe2000001ff00 */
[----:B------:R-:W-:Y:S01]  /*2530*/  UIADD3.64 UR12, UR32, 0x400, URZ ;  /* 0x00000400200c7897 */ /* 0x000fe2000fffe03f */
[C---:B------:R-:W-:Y:S01]  /*2540*/  IMAD R18, R37.reuse, 0x4, R17 ;  /* 0x0000000425127824 */ /* 0x040fe200078e0211 */
[----:B------:R-:W-:Y:S01]  /*2550*/  UIADD3.64 UR8, UR32, 0x480, URZ ;  /* 0x0000048020087897 */ /* 0x000fe2000fffe03f */
[----:B------:R1:W-:Y:S01]  /*2560*/  STL.64 [R1+0x100], R20 ;  /* 0x0001001401007387 */ /* 0x0003e20000100a00 */
[----:B------:R-:W-:Y:S01]  /*2570*/  UMOV UR57, 0x40000040 ;  /* 0x4000004000397882 */ /* 0x000fe20000000000 */
[----:B------:R-:W-:Y:S01]  /*2580*/  IMAD R19, R37, 0x4, R18 ;  /* 0x0000000425137824 */ /* 0x000fe200078e0212 */
[----:B------:R-:W-:Y:S01]  /*2590*/  UIADD3.64 UR36, UR32, 0x500, URZ ;  /* 0x0000050020247897 */ /* 0x000fe2000fffe03f */
[----:B0-----:R-:W-:Y:S01]  /*25a0*/  LEA R120, P2, R29, R153, 0x1 ;  /* 0x000000991d787211 */ /* 0x001fe200078408ff */
[----:B------:R0:W-:Y:S01]  /*25b0*/  STL.64 [R1+0xf8], R122 ;  /* 0x0000f87a01007387 */ /* 0x0001e20000100a00 */
[----:B------:R-:W-:-:S02]  /*25c0*/  UIADD3.64 UR40, UR32, 0x580, URZ ;  /* 0x0000058020287897 */ /* 0x000fc4000fffe03f */
[----:B------:R-:W-:Y:S02]  /*25d0*/  LEA.HI.X.SX32 R121, R29, R33, 0x1, P2 ;  /* 0x000000211d797211 */ /* 0x000fe400010f0eff */
[----:B------:R-:W-:Y:S01]  /*25e0*/  CS2R R28, SRZ ;  /* 0x00000000001c7805 */ /* 0x000fe2000001ff00 */
[----:B------:R-:W-:Y:S01]  /*25f0*/  UIADD3.64 UR44, UR32, 0x600, URZ ;  /* 0x00000600202c7897 */ /* 0x000fe2000fffe03f */
[C---:B-1----:R-:W-:Y:S01]  /*2600*/  IMAD R20, R37.reuse, 0x4, R19 ;  /* 0x0000000425147824 */ /* 0x042fe200078e0213 */
[----:B------:R1:W-:Y:S01]  /*2610*/  STL.64 [R1+0xf0], R120 ;  /* 0x0000f07801007387 */ /* 0x0003e20000100a00 */
[----:B------:R-:W-:Y:S02]  /*2620*/  UIADD3.64 UR48, UR32, 0x680, URZ ;  /* 0x0000068020307897 */ /* 0x000fe4000fffe03f */
[----:B------:R-:W-:Y:S01]  /*2630*/  IMAD R21, R37, 0x4, R20 ;  /* 0x0000000425157824 */ /* 0x000fe200078e0214 */
[----:B0-----:R-:W-:Y:S01]  /*2640*/  LEA R122, P3, R30, R153, 0x1 ;  /* 0x000000991e7a7211 */ /* 0x001fe200078608ff */
[----:B------:R-:W-:-:S02]  /*2650*/  UIADD3.64 UR52, UR32, 0x700, URZ ;  /* 0x0000070020347897 */ /* 0x000fc4000fffe03f */
[----:B------:R-:W-:Y:S01]  /*2660*/  IMAD R22, R37, 0x4, R21 ;  /* 0x0000000425167824 */ /* 0x000fe200078e0215 */
[----:B------:R-:W-:Y:S01]  /*2670*/  LEA.HI.X.SX32 R123, R30, R33, 0x1, P3 ;  /* 0x000000211e7b7211 */ /* 0x000fe200018f0eff */
[----:B------:R-:W-:Y:S02]  /*2680*/  UIADD3.64 UR30, UR34, 0x200, URZ ;  /* 0x00000200221e7897 */ /* 0x000fe4000fffe03f */
[----:B------:R-:W-:Y:S01]  /*2690*/  UIADD3.64 UR26, UR34, 0x202, URZ ;  /* 0x00000202221a7897 */ /* 0x000fe2000fffe03f */
[C---:B-1----:R-:W-:Y:S01]  /*26a0*/  LEA R120, P2, R23.reuse, R153, 0x1 ;  /* 0x0000009917787211 */ /* 0x042fe200078408ff */
[----:B------:R0:W-:Y:S01]  /*26b0*/  STL.64 [R1+0xe8], R122 ;  /* 0x0000e87a01007387 */ /* 0x0001e20000100a00 */
[----:B------:R-:W-:Y:S02]  /*26c0*/  UIADD3.64 UR22, UR34, 0x204, URZ ;  /* 0x0000020422167897 */ /* 0x000fe4000fffe03f */
[----:B------:R-:W-:Y:S01]  /*26d0*/  LEA.HI.X.SX32 R121, R23, R33, 0x1, P2 ;  /* 0x0000002117797211 */ /* 0x000fe200010f0eff */
[----:B------:R-:W-:Y:S01]  /*26e0*/  IMAD R23, R37, 0x4, R22 ;  /* 0x0000000425177824 */ /* 0x000fe200078e0216 */
[----:B------:R-:W-:-:S02]  /*26f0*/  UIADD3.64 UR18, UR34, 0x3fe, URZ ;  /* 0x000003fe22127897 */ /* 0x000fc4000fffe03f */
[----:B------:R-:W-:Y:S01]  /*2700*/  UIADD3.64 UR14, UR34, 0x400, URZ ;  /* 0x00000400220e7897 */ /* 0x000fe2000fffe03f */
[----:B------:R1:W-:Y:S01]  /*2710*/  STL.64 [R1+0xe0], R120 ;  /* 0x0000e07801007387 */ /* 0x0003e20000100a00 */
[----:B------:R-:W-:Y:S01]  /*2720*/  IMAD R24, R37, 0x4, R23 ;  /* 0x0000000425187824 */ /* 0x000fe200078e0217 */
[----:B------:R-:W-:Y:S01]  /*2730*/  UIADD3.64 UR10, UR34, 0x402, URZ ;  /* 0x00000402220a7897 */ /* 0x000fe2000fffe03f */
[C---:B0-----:R-:W-:Y:S01]  /*2740*/  LEA R122, P3, R31.reuse, R153, 0x1 ;  /* 0x000000991f7a7211 */ /* 0x041fe200078608ff */
[----:B------:R-:W-:Y:S02]  /*2750*/  UIADD3.64 UR38, UR34, 0x404, URZ ;  /* 0x0000040422267897 */ /* 0x000fe4000fffe03f */
[----:B------:R-:W-:Y:S01]  /*2760*/  UIADD3.64 UR42, UR34, 0x5fe, URZ ;  /* 0x000005fe222a7897 */ /* 0x000fe2000fffe03f */
[----:B------:R-:W-:Y:S02]  /*2770*/  LEA.HI.X.SX32 R123, R31, R33, 0x1, P3 ;  /* 0x000000211f7b7211 */ /* 0x000fe400018f0eff */
[----:B------:R-:W-:Y:S01]  /*2780*/  CS2R R30, SRZ ;  /* 0x00000000001e7805 */ /* 0x000fe2000001ff00 */
[----:B------:R-:W-:Y:S01]  /*2790*/  UIADD3.64 UR46, UR34, 0x600, URZ ;  /* 0x00000600222e7897 */ /* 0x000fe2000fffe03f */
[----:B-1----:R-:W-:Y:S01]  /*27a0*/  LEA R120, P2, R32, R153, 0x1 ;  /* 0x0000009920787211 */ /* 0x002fe200078408ff */
[----:B------:R0:W-:Y:S01]  /*27b0*/  STL.64 [R1+0xd8], R122 ;  /* 0x0000d87a01007387 */ /* 0x0001e20000100a00 */
[----:B------:R-:W-:-:S02]  /*27c0*/  UIADD3.64 UR50, UR34, 0x602, URZ ;  /* 0x0000060222327897 */ /* 0x000fc4000fffe03f */
[----:B------:R-:W-:Y:S01]  /*27d0*/  LEA.HI.X.SX32 R121, R32, R33, 0x1, P2 ;  /* 0x0000002120797211 */ /* 0x000fe200010f0eff */
[----:B------:R-:W-:Y:S02]  /*27e0*/  UIADD3.64 UR54, UR34, 0x604, URZ ;  /* 0x0000060422367897 */ /* 0x000fe4000fffe03f */
[----:B------:R-:W-:Y:S02]  /*27f0*/  UIADD3.64 UR60, UR34, 0x700, URZ ;  /* 0x00000700223c7897 */ /* 0x000fe4000fffe03f */
[----:B------:R1:W-:Y:S01]  /*2800*/  STL.64 [R1+0xd0], R120 ;  /* 0x0000d07801007387 */ /* 0x0003e20000100a00 */
[----:B------:R-:W-:Y:S02]  /*2810*/  UIADD3.64 UR58, UR34, 0x702, URZ ;  /* 0x00000702223a7897 */ /* 0x000fe4000fffe03f */
[----:B------:R-:W-:Y:S01]  /*2820*/  UIADD3.64 UR6, UR34, 0x704, URZ ;  /* 0x0000070422067897 */ /* 0x000fe2000fffe03f */
[----:B0-----:R-:W-:-:S04]  /*2830*/  LEA R122, P3, R8, R153, 0x1 ;  /* 0x00000099087a7211 */ /* 0x001fc800078608ff */
[----:B------:R-:W-:Y:S02]  /*2840*/  LEA.HI.X.SX32 R123, R8, R33, 0x1, P3 ;  /* 0x00000021087b7211 */ /* 0x000fe400018f0eff */
[----:B-1----:R-:W-:-:S03]  /*2850*/  LEA R120, P2, R4, R153, 0x1 ;  /* 0x0000009904787211 */ /* 0x002fc600078408ff */
[----:B------:R0:W-:Y:S01]  /*2860*/  STL.64 [R1+0xc8], R122 ;  /* 0x0000c87a01007387 */ /* 0x0001e20000100a00 */
[----:B------:R-:W-:Y:S01]  /*2870*/  LEA.HI.X.SX32 R121, R4, R33, 0x1, P2 ;  /* 0x0000002104797211 */ /* 0x000fe200010f0eff */
[----:B------:R-:W-:-:S04]  /*2880*/  IMAD R4, R37, 0x4, R24 ;  /* 0x0000000425047824 */ /* 0x000fc800078e0218 */
[----:B------:R1:W-:Y:S01]  /*2890*/  STL.64 [R1+0xc0], R120 ;  /* 0x0000c07801007387 */ /* 0x0003e20000100a00 */
[----:B0-----:R-:W-:-:S04]  /*28a0*/  LEA R122, P3, R6, R153, 0x1 ;  /* 0x00000099067a7211 */ /* 0x001fc800078608ff */
[----:B------:R-:W-:Y:S01]  /*28b0*/  LEA.HI.X.SX32 R123, R6, R33, 0x1, P3 ;  /* 0x00000021067b7211 */ /* 0x000fe200018f0eff */
[----:B------:R-:W-:Y:S01]  /*28c0*/  IMAD R6, R37, 0x4, R4 ;  /* 0x0000000425067824 */ /* 0x000fe200078e0204 */
[----:B-1----:R-:W-:-:S03]  /*28d0*/  LEA R120, P2, R10, R153, 0x1 ;  /* 0x000000990a787211 */ /* 0x002fc600078408ff */
[----:B------:R0:W-:Y:S01]  /*28e0*/  STL.64 [R1+0xb8], R122 ;  /* 0x0000b87a01007387 */ /* 0x0001e20000100a00 */
[----:B------:R-:W-:Y:S01]  /*28f0*/  IMAD R8, R37, 0x4, R6 ;  /* 0x0000000425087824 */ /* 0x000fe200078e0206 */
[----:B------:R-:W-:-:S03]  /*2900*/  LEA.HI.X.SX32 R121, R10, R33, 0x1, P2 ;  /* 0x000000210a797211 */ /* 0x000fc600010f0eff */
[----:B------:R-:W-:Y:S02]  /*2910*/  IMAD R10, R37, 0x4, R8 ;  /* 0x00000004250a7824 */ /* 0x000fe400078e0208 */
[----:B------:R1:W-:Y:S01]  /*2920*/  STL.64 [R1+0xb0], R120 ;  /* 0x0000b07801007387 */ /* 0x0003e20000100a00 */
[----:B0-----:R-:W-:-:S04]  /*2930*/  LEA R122, P3, R12, R153, 0x1 ;  /* 0x000000990c7a7211 */ /* 0x001fc800078608ff */
[----:B------:R-:W-:Y:S01]  /*2940*/  LEA.HI.X.SX32 R123, R12, R33, 0x1, P3 ;  /* 0x000000210c7b7211 */ /* 0x000fe200018f0eff */
[----:B------:R-:W-:Y:S01]  /*2950*/  IMAD R12, R37, 0x4, R10 ;  /* 0x00000004250c7824 */ /* 0x000fe200078e020a */
[----:B-1----:R-:W-:-:S03]  /*2960*/  LEA R120, P2, R13, R153, 0x1 ;  /* 0x000000990d787211 */ /* 0x002fc600078408ff */
[----:B------:R0:W-:Y:S01]  /*2970*/  STL.64 [R1+0xa8], R122 ;  /* 0x0000a87a01007387 */ /* 0x0001e20000100a00 */
[----:B------:R-:W-:Y:S01]  /*2980*/  LEA.HI.X.SX32 R121, R13, R33, 0x1, P2 ;  /* 0x000000210d797211 */ /* 0x000fe200010f0eff */
[----:B------:R-:W-:-:S04]  /*2990*/  IMAD R13, R37, 0x4, R12 ;  /* 0x00000004250d7824 */ /* 0x000fc800078e020c */
[----:B------:R1:W-:Y:S01]  /*29a0*/  STL.64 [R1+0xa0], R120 ;  /* 0x0000a07801007387 */ /* 0x0003e20000100a00 */
[----:B0-----:R-:W-:-:S04]  /*29b0*/  LEA R122, P3, R14, R153, 0x1 ;  /* 0x000000990e7a7211 */ /* 0x001fc800078608ff */
[----:B------:R-:W-:Y:S02]  /*29c0*/  LEA.HI.X.SX32 R123, R14, R33, 0x1, P3 ;  /* 0x000000210e7b7211 */ /* 0x000fe400018f0eff */
[----:B-1----:R-:W-:-:S03]  /*29d0*/  LEA R120, P2, R15, R153, 0x1 ;  /* 0x000000990f787211 */ /* 0x002fc600078408ff */
[----:B------:R0:W-:Y:S01]  /*29e0*/  STL.64 [R1+0x98], R122 ;  /* 0x0000987a01007387 */ /* 0x0001e20000100a00 */
[----:B------:R-:W-:-:S05]  /*29f0*/  LEA.HI.X.SX32 R121, R15, R33, 0x1, P2 ;  /* 0x000000210f797211 */ /* 0x000fca00010f0eff */
[----:B------:R1:W-:Y:S01]  /*2a00*/  STL.64 [R1+0x90], R120 ;  /* 0x0000907801007387 */ /* 0x0003e20000100a00 */
[----:B0-----:R-:W-:-:S04]  /*2a10*/  LEA R122, P3, R16, R153, 0x1 ;  /* 0x00000099107a7211 */ /* 0x001fc800078608ff */
[----:B------:R-:W-:Y:S02]  /*2a20*/  LEA.HI.X.SX32 R123, R16, R33, 0x1, P3 ;  /* 0x00000021107b7211 */ /* 0x000fe400018f0eff */
[CC--:B------:R-:W-:Y:S02]  /*2a30*/  LEA R14, P3, R18.reuse, R153.reuse, 0x1 ;  /* 0x00000099120e7211 */ /* 0x0c0fe400078608ff */
[C---:B-1----:R-:W-:Y:S01]  /*2a40*/  LEA R120, P2, R17.reuse, R153, 0x1 ;  /* 0x0000009911787211 */ /* 0x042fe200078408ff */
[----:B------:R0:W-:Y:S01]  /*2a50*/  STL.64 [R1+0x88], R122 ;  /* 0x0000887a01007387 */ /* 0x0001e20000100a00 */
[-C--:B------:R-:W-:Y:S02]  /*2a60*/  LEA.HI.X.SX32 R15, R18, R33.reuse, 0x1, P3 ;  /* 0x00000021120f7211 */ /* 0x080fe400018f0eff */
[----:B------:R-:W-:-:S03]  /*2a70*/  LEA.HI.X.SX32 R121, R17, R33, 0x1, P2 ;  /* 0x0000002111797211 */ /* 0x000fc600010f0eff */
[----:B------:R1:W-:Y:S04]  /*2a80*/  STL.64 [R1+0x78], R14 ;  /* 0x0000780e01007387 */ /* 0x0003e80000100a00 */
[----:B------:R2:W-:Y:S01]  /*2a90*/  STL.64 [R1+0x80], R120 ;  /* 0x0000807801007387 */ /* 0x0005e20000100a00 */
[----:B0-----:R-:W-:-:S04]  /*2aa0*/  LEA R122, P2, R19, R153, 0x1 ;  /* 0x00000099137a7211 */ /* 0x001fc800078408ff */
[----:B------:R-:W-:Y:S02]  /*2ab0*/  LEA.HI.X.SX32 R123, R19, R33, 0x1, P2 ;  /* 0x00000021137b7211 */ /* 0x000fe400010f0eff */
[-C--:B------:R-:W-:Y:S01]  /*2ac0*/  LEA R16, P2, R21, R153.reuse, 0x1 ;  /* 0x0000009915107211 */ /* 0x080fe200078408ff */
[C---:B-1----:R-:W-:Y:S02]  /*2ad0*/  IMAD R14, R37.reuse, 0x4, R13 ;  /* 0x00000004250e7824 */ /* 0x042fe400078e020d */
[----:B------:R-:W-:Y:S01]  /*2ae0*/  STL.64 [R1+0x70], R122 ;  /* 0x0000707a01007387 */ /* 0x000fe20000100a00 */
[C---:B--2---:R-:W-:Y:S01]  /*2af0*/  LEA R120, P3, R20.reuse, R153, 0x1 ;  /* 0x0000009914787211 */ /* 0x044fe200078608ff */
[----:B------:R-:W-:Y:S01]  /*2b00*/  IMAD R15, R37, 0x4, R14 ;  /* 0x00000004250f7824 */ /* 0x000fe200078e020e */
[-C--:B------:R-:W-:Y:S02]  /*2b10*/  LEA.HI.X.SX32 R17, R21, R33.reuse, 0x1, P2 ;  /* 0x0000002115117211 */ /* 0x080fe400010f0eff */
[----:B------:R-:W-:-:S02]  /*2b20*/  LEA.HI.X.SX32 R121, R20, R33, 0x1, P3 ;  /* 0x0000002114797211 */ /* 0x000fc400018f0eff */
[C---:B------:R-:W-:Y:S01]  /*2b30*/  LEA R18, P3, R22.reuse, R153, 0x1 ;  /* 0x0000009916127211 */ /* 0x040fe200078608ff */
[----:B------:R0:W-:Y:S03]  /*2b40*/  STL.64 [R1+0x60], R16 ;  /* 0x0000601001007387 */ /* 0x0001e60000100a00 */
[----:B------:R-:W-:Y:S01]  /*2b50*/  LEA.HI.X.SX32 R19, R22, R33, 0x1, P3 ;  /* 0x0000002116137211 */ /* 0x000fe200018f0eff */
[----:B------:R1:W-:Y:S04]  /*2b60*/  STL.64 [R1+0x68], R120 ;  /* 0x0000687801007387 */ /* 0x0003e80000100a00 */
[----:B------:R2:W-:Y:S01]  /*2b70*/  STL.64 [R1+0x58], R18 ;  /* 0x0000581201007387 */ /* 0x0005e20000100a00 */
[----:B0-----:R-:W-:Y:S01]  /*2b80*/  IMAD R16, R37, 0x4, R15 ;  /* 0x0000000425107824 */ /* 0x001fe200078e020f */
[----:B-1----:R-:W-:-:S03]  /*2b90*/  LEA R120, P2, R23, R153, 0x1 ;  /* 0x0000009917787211 */ /* 0x002fc600078408ff */
[----:B------:R-:W-:Y:S01]  /*2ba0*/  IMAD R17, R37, 0x4, R16 ;  /* 0x0000000425117824 */ /* 0x000fe200078e0210 */
[----:B--2---:R-:W-:Y:S02]  /*2bb0*/  LEA R18, P3, R24, R153, 0x1 ;  /* 0x0000009918127211 */ /* 0x004fe400078608ff */
[----:B------:R-:W-:Y:S02]  /*2bc0*/  LEA.HI.X.SX32 R121, R23, R33, 0x1, P2 ;  /* 0x0000002117797211 */ /* 0x000fe400010f0eff */
[----:B------:R-:W-:Y:S02]  /*2bd0*/  LEA R20, P2, R4, R153, 0x1 ;  /* 0x0000009904147211 */ /* 0x000fe400078408ff */
[-C--:B------:R-:W-:Y:S02]  /*2be0*/  LEA.HI.X.SX32 R19, R24, R33.reuse, 0x1, P3 ;  /* 0x0000002118137211 */ /* 0x080fe400018f0eff */
[----:B------:R-:W-:Y:S02]  /*2bf0*/  CS2R R24, SRZ ;  /* 0x0000000000187805 */ /* 0x000fe4000001ff00 */
[----:B------:R-:W-:-:S02]  /*2c00*/  LEA.HI.X.SX32 R21, R4, R33, 0x1, P2 ;  /* 0x0000002104157211 */ /* 0x000fc400010f0eff */
[C---:B------:R-:W-:Y:S01]  /*2c10*/  LEA R22, P3, R6.reuse, R153, 0x1 ;  /* 0x0000009906167211 */ /* 0x040fe200078608ff */
[----:B------:R0:W-:Y:S03]  /*2c20*/  STL.64 [R1+0x48], R18 ;  /* 0x0000481201007387 */ /* 0x0001e60000100a00 */
[----:B------:R-:W-:Y:S01]  /*2c30*/  LEA.HI.X.SX32 R23, R6, R33, 0x1, P3 ;  /* 0x0000002106177211 */ /* 0x000fe200018f0eff */
[----:B------:R-:W-:Y:S04]  /*2c40*/  STL.64 [R1+0x50], R120 ;  /* 0x0000507801007387 */ /* 0x000fe80000100a00 */
[----:B------:R1:W-:Y:S04]  /*2c50*/  STL.64 [R1+0x40], R20 ;  /* 0x0000401401007387 */ /* 0x0003e80000100a00 */
[----:B------:R2:W-:Y:S01]  /*2c60*/  STL.64 [R1+0x38], R22 ;  /* 0x0000381601007387 */ /* 0x0005e20000100a00 */
[----:B0-----:R-:W-:-:S02]  /*2c70*/  IMAD R18, R37, 0x4, R17 ;  /* 0x0000000425127824 */ /* 0x001fc400078e0211 */
[----:B------:R-:W-:Y:S02]  /*2c80*/  IMAD.MOV.U32 R19, RZ, RZ, -0x800000 ;  /* 0xff800000ff137424 */ /* 0x000fe400078e00ff */
[----:B------:R-:W-:Y:S01]  /*2c90*/  IMAD R4, R37, 0x4, R18 ;  /* 0x0000000425047824 */ /* 0x000fe200078e0212 */
[----:B-1----:R-:W-:-:S03]  /*2ca0*/  LEA R20, P2, R8, R153, 0x1 ;  /* 0x0000009908147211 */ /* 0x002fc600078408ff */
[----:B------:R-:W-:Y:S01]  /*2cb0*/  IMAD R6, R37, 0x4, R4 ;  /* 0x0000000425067824 */ /* 0x000fe200078e0204 */
[----:B------:R-:W-:-:S03]  /*2cc0*/  LEA.HI.X.SX32 R21, R8, R33, 0x1, P2 ;  /* 0x0000002108157211 */ /* 0x000fc600010f0eff */
[C---:B------:R-:W-:Y:S01]  /*2cd0*/  IMAD R8, R37.reuse, 0x4, R6 ;  /* 0x0000000425087824 */ /* 0x040fe200078e0206 */
[C---:B--2---:R-:W-:Y:S01]  /*2ce0*/  LEA R22, P3, R10.reuse, R153, 0x1 ;  /* 0x000000990a167211 */ /* 0x044fe200078608ff */
[----:B------:R0:W-:Y:S03]  /*2cf0*/  STL.64 [R1+0x30], R20 ;  /* 0x0000301401007387 */ /* 0x0001e60000100a00 */
        /* <DEDUP_REMOVED lines=17> */
[----:B------:R-:W-:Y:S01]  /*2e10*/  IMAD.MOV.U32 R15, RZ, RZ, RZ ;  /* 0x000000ffff0f7224 */ /* 0x000fe200078e00ff */
[----:B------:R-:W-:-:S03]  /*2e20*/  LEA R244, P3, R17, R153, 0x1 ;  /* 0x0000009911f47211 */ /* 0x000fc600078608ff */
[----:B------:R-:W-:Y:S01]  /*2e30*/  STL.64 [R1+0x8], R22 ;  /* 0x0000081601007387 */ /* 0x000fe20000100a00 */
[----:B------:R-:W-:Y:S01]  /*2e40*/  LEA.HI.X.SX32 R245, R17, R33, 0x1, P3 ;  /* 0x0000002111f57211 */ /* 0x000fe200018f0eff */
[----:B------:R-:W-:Y:S01]  /*2e50*/  IMAD.MOV.U32 R17, RZ, RZ, 0x3f800000 ;  /* 0x3f800000ff117424 */ /* 0x000fe200078e00ff */
[-C--:B------:R-:W-:Y:S02]  /*2e60*/  LEA R240, P3, R4, R153.reuse, 0x1 ;  /* 0x0000009904f07211 */ /* 0x080fe400078608ff */
[----:B0-----:R-:W-:Y:S02]  /*2e70*/  LEA R20, P2, R16, R153, 0x1 ;  /* 0x0000009910147211 */ /* 0x001fe400078408ff */
[-C--:B------:R-:W-:Y:S01]  /*2e80*/  LEA.HI.X.SX32 R241, R4, R33.reuse, 0x1, P3 ;  /* 0x0000002104f17211 */ /* 0x080fe200018f0eff */
[----:B------:R-:W-:Y:S01]  /*2e90*/  IMAD R4, R37, 0x4, R14 ;  /* 0x0000000425047824 */ /* 0x000fe200078e020e */
[----:B------:R-:W-:Y:S01]  /*2ea0*/  LEA.HI.X.SX32 R21, R16, R33, 0x1, P2 ;  /* 0x0000002110157211 */ /* 0x000fe200010f0eff */
[----:B------:R-:W-:Y:S01]  /*2eb0*/  IMAD.MOV.U32 R16, RZ, RZ, RZ ;  /* 0x000000ffff107224 */ /* 0x000fe200078e00ff */
[----:B------:R-:W-:-:S02]  /*2ec0*/  LEA R242, P2, R18, R153, 0x1 ;  /* 0x0000009912f27211 */ /* 0x000fc400078408ff */
[----:B------:R-:W-:Y:S01]  /*2ed0*/  LEA R232, P3, R8, R153, 0x1 ;  /* 0x0000009908e87211 */ /* 0x000fe200078608ff */
[----:B------:R0:W-:Y:S01]  /*2ee0*/  STL.64 [R1], R20 ;  /* 0x0000001401007387 */ /* 0x0001e20000100a00 */
[----:B------:R-:W-:Y:S01]  /*2ef0*/  LEA.HI.X.SX32 R243, R18, R33, 0x1, P2 ;  /* 0x0000002112f37211 */ /* 0x000fe200010f0eff */
[----:B------:R-:W-:Y:S01]  /*2f00*/  IMAD.MOV.U32 R18, RZ, RZ, 0x3f800000 ;  /* 0x3f800000ff127424 */ /* 0x000fe200078e00ff */
[----:B------:R-:W-:Y:S02]  /*2f10*/  LEA R236, P2, R6, R153, 0x1 ;  /* 0x0000009906ec7211 */ /* 0x000fe400078408ff */
[-C--:B------:R-:W-:Y:S02]  /*2f20*/  LEA.HI.X.SX32 R233, R8, R33.reuse, 0x1, P3 ;  /* 0x0000002108e97211 */ /* 0x080fe400018f0eff */
[----:B------:R-:W-:Y:S01]  /*2f30*/  LEA.HI.X.SX32 R237, R6, R33, 0x1, P2 ;  /* 0x0000002106ed7211 */ /* 0x000fe200010f0eff */
[----:B------:R-:W-:Y:S01]  /*2f40*/  IMAD R6, R37, 0x4, R4 ;  /* 0x0000000425067824 */ /* 0x000fe200078e0204 */
[----:B------:R-:W-:-:S02]  /*2f50*/  LEA R228, P2, R10, R153, 0x1 ;  /* 0x000000990ae47211 */ /* 0x000fc400078408ff */
[----:B------:R-:W-:Y:S01]  /*2f60*/  LEA R224, P3, R12, R153, 0x1 ;  /* 0x000000990ce07211 */ /* 0x000fe200078608ff */
[----:B------:R-:W-:Y:S01]  /*2f70*/  IMAD R8, R37, 0x4, R6 ;  /* 0x0000000425087824 */ /* 0x000fe200078e0206 */
[----:B------:R-:W-:Y:S02]  /*2f80*/  LEA.HI.X.SX32 R229, R10, R33, 0x1, P2 ;  /* 0x000000210ae57211 */ /* 0x000fe400010f0eff */
[----:B------:R-:W-:Y:S01]  /*2f90*/  LEA R220, P2, R13, R153, 0x1 ;  /* 0x000000990ddc7211 */ /* 0x000fe200078408ff */
[C---:B------:R-:W-:Y:S01]  /*2fa0*/  IMAD R10, R37.reuse, 0x4, R8 ;  /* 0x00000004250a7824 */ /* 0x040fe200078e0208 */
[----:B------:R-:W-:Y:S02]  /*2fb0*/  LEA.HI.X.SX32 R225, R12, R33, 0x1, P3 ;  /* 0x000000210ce17211 */ /* 0x000fe400018f0eff */
[----:B------:R-:W-:Y:S01]  /*2fc0*/  LEA R216, P3, R14, R153, 0x1 ;  /* 0x000000990ed87211 */ /* 0x000fe200078608ff */
[----:B------:R-:W-:Y:S01]  /*2fd0*/  IMAD R12, R37, 0x4, R10 ;  /* 0x00000004250c7824 */ /* 0x000fe200078e020a */
[----:B------:R-:W-:-:S02]  /*2fe0*/  LEA.HI.X.SX32 R221, R13, R33, 0x1, P2 ;  /* 0x000000210ddd7211 */ /* 0x000fc400010f0eff */
[----:B------:R-:W-:Y:S02]  /*2ff0*/  LEA R212, P2, R4, R153, 0x1 ;  /* 0x0000009904d47211 */ /* 0x000fe400078408ff */
[----:B------:R-:W-:Y:S01]  /*3000*/  LEA.HI.X.SX32 R217, R14, R33, 0x1, P3 ;  /* 0x000000210ed97211 */ /* 0x000fe200018f0eff */
[----:B------:R-:W-:Y:S01]  /*3010*/  IMAD.IADD R14, R252, 0x1, R7 ;  /* 0x00000001fc0e7824 */ /* 0x000fe200078e0207 */
[----:B------:R-:W-:Y:S02]  /*3020*/  LEA R210, P3, R6, R153, 0x1 ;  /* 0x0000009906d27211 */ /* 0x000fe400078608ff */
[----:B------:R-:W-:Y:S01]  /*3030*/  LEA.HI.X.SX32 R213, R4, R33, 0x1, P2 ;  /* 0x0000002104d57211 */ /* 0x000fe200010f0eff */
[C---:B------:R-:W-:Y:S01]  /*3040*/  IMAD R4, R37.reuse, 0x4, R12 ;  /* 0x0000000425047824 */ /* 0x040fe200078e020c */
[----:B------:R-:W-:Y:S02]  /*3050*/  LEA R206, P2, R8, R153, 0x1 ;  /* 0x0000009908ce7211 */ /* 0x000fe400078408ff */
[-C--:B------:R-:W-:Y:S01]  /*3060*/  LEA.HI.X.SX32 R211, R6, R33.reuse, 0x1, P3 ;  /* 0x0000002106d37211 */ /* 0x080fe200018f0eff */
[----:B------:R-:W-:Y:S01]  /*3070*/  IMAD R6, R37, 0x4, R4 ;  /* 0x0000000425067824 */ /* 0x000fe200078e0204 */
[----:B------:R-:W-:-:S02]  /*3080*/  LEA.HI.X.SX32 R207, R8, R33, 0x1, P2 ;  /* 0x0000002108cf7211 */ /* 0x000fc400010f0eff */
[-C--:B------:R-:W-:Y:S01]  /*3090*/  LEA R202, P3, R10, R153.reuse, 0x1 ;  /* 0x000000990aca7211 */ /* 0x080fe200078608ff */
[----:B------:R-:W-:Y:S01]  /*30a0*/  IMAD R8, R37, 0x4, R6 ;  /* 0x0000000425087824 */ /* 0x000fe200078e0206 */
[----:B------:R-:W-:Y:S02]  /*30b0*/  LEA R156, P4, R4, R153, 0x1 ;  /* 0x00000099049c7211 */ /* 0x000fe400078808ff */
[----:B------:R-:W-:Y:S02]  /*30c0*/  CS2R R36, SRZ ;  /* 0x0000000000247805 */ /* 0x000fe4000001ff00 */
[-C--:B------:R-:W-:Y:S02]  /*30d0*/  LEA.HI.X.SX32 R203, R10, R33.reuse, 0x1, P3 ;  /* 0x000000210acb7211 */ /* 0x080fe400018f0eff */
[----:B------:R-:W-:Y:S01]  /*30e0*/  LEA.HI.X.SX32 R157, R4, R33, 0x1, P4 ;  /* 0x00000021049d7211 */ /* 0x000fe200020f0eff */
[----:B------:R-:W-:Y:S01]  /*30f0*/  IMAD.MOV.U32 R4, RZ, RZ, RZ ;  /* 0x000000ffff047224 */ /* 0x000fe200078e00ff */
[----:B------:R-:W-:-:S02]  /*3100*/  LEA R154, P3, R6, R153, 0x1 ;  /* 0x00000099069a7211 */ /* 0x000fc400078608ff */
[-C--:B------:R-:W-:Y:S02]  /*3110*/  LEA R152, P4, R8, R153.reuse, 0x1 ;  /* 0x0000009908987211 */ /* 0x080fe400078808ff */
[----:B------:R-:W-:Y:S02]  /*3120*/  LEA R190, P2, R12, R153, 0x1 ;  /* 0x000000990cbe7211 */ /* 0x000fe400078408ff */
[-C--:B------:R-:W-:Y:S01]  /*3130*/  LEA.HI.X.SX32 R155, R6, R33.reuse, 0x1, P3 ;  /* 0x00000021069b7211 */ /* 0x080fe200018f0eff */
[----:B------:R-:W-:Y:S01]  /*3140*/  IMAD.MOV.U32 R6, RZ, RZ, -0x800000 ;  /* 0xff800000ff067424 */ /* 0x000fe200078e00ff */
[-C--:B------:R-:W-:Y:S01]  /*3150*/  LEA.HI.X.SX32 R153, R8, R33.reuse, 0x1, P4 ;  /* 0x0000002108997211 */ /* 0x080fe200020f0eff */
[----:B------:R-:W-:Y:S01]  /*3160*/  IMAD.IADD R8, R252, 0x1, R85 ;  /* 0x00000001fc087824 */ /* 0x000fe200078e0255 */
[-C--:B------:R-:W-:Y:S01]  /*3170*/  IADD3 RZ, P3, R9, R160.reuse, RZ ;  /* 0x000000a009ff7210 */ /* 0x080fe20007f7e0ff */
[----:B------:R-:W-:Y:S01]  /*3180*/  IMAD R9, R159, 0x36, RZ ;  /* 0x000000369f097824 */ /* 0x000fe200078e02ff */
[----:B------:R-:W-:Y:S01]  /*3190*/  IADD3 RZ, P4, R11, R160, RZ ;  /* 0x000000a00bff7210 */ /* 0x000fe20007f9e0ff */
[----:B------:R-:W-:Y:S01]  /*31a0*/  IMAD R11, R159, 0x38, RZ ;  /* 0x000000389f0b7824 */ /* 0x000fe200078e02ff */
[----:B------:R-:W-:-:S02]  /*31b0*/  LEA.HI.X.SX32 R191, R12, R33, 0x1, P2 ;  /* 0x000000210cbf7211 */ /* 0x000fc400010f0eff */
[----:B------:R-:W-:Y:S02]  /*31c0*/  CS2R R32, SRZ ;  /* 0x0000000000207805 */ /* 0x000fe4000001ff00 */
[-C--:B------:R-:W-:Y:S01]  /*31d0*/  IADD3 RZ, P2, R5, R160.reuse, RZ ;  /* 0x000000a005ff7210 */ /* 0x080fe20007f5e0ff */
[----:B------:R-:W-:Y:S01]  /*31e0*/  IMAD R5, R159, 0x34, RZ ;  /* 0x000000349f057824 */ /* 0x000fe200078e02ff */
[-C--:B------:R-:W-:Y:S01]  /*31f0*/  IADD3 RZ, P6, R9, R160.reuse, RZ ;  /* 0x000000a009ff7210 */ /* 0x080fe20007fde0ff */
[----:B------:R-:W-:Y:S01]  /*3200*/  IMAD R9, R159, 0x3c, RZ ;  /* 0x0000003c9f097824 */ /* 0x000fe200078e02ff */
[-C--:B------:R-:W-:Y:S01]  /*3210*/  IADD3 RZ, P0, R11, R160.reuse, RZ ;  /* 0x000000a00bff7210 */ /* 0x080fe20007f1e0ff */
[----:B------:R-:W-:Y:S01]  /*3220*/  IMAD R11, R159, 0x3e, RZ ;  /* 0x0000003e9f0b7824 */ /* 0x000fe200078e02ff */
[----:B------:R-:W-:Y:S01]  /*3230*/  IADD3 RZ, P5, R5, R160, RZ ;  /* 0x000000a005ff7210 */ /* 0x000fe20007fbe0ff */
[----:B------:R-:W-:Y:S01]  /*3240*/  IMAD R5, R159, 0x3a, RZ ;  /* 0x0000003a9f057824 */ /* 0x000fe200078e02ff */
[----:B------:R-:W-:-:S02]  /*3250*/  LEA.HI.X.SX32 R143, R143, R161, 0x1, P2 ;  /* 0x000000a18f8f7211 */ /* 0x000fc400010f0eff */
[----:B------:R-:W-:Y:S02]  /*3260*/  CS2R R84, SRZ ;  /* 0x0000000000547805 */ /* 0x000fe4000001ff00 */
[----:B------:R-:W-:Y:S02]  /*3270*/  LEA.HI.X.SX32 R141, R141, R161, 0x1, P3 ;  /* 0x000000a18d8d7211 */ /* 0x000fe400018f0eff */
[-C--:B------:R-:W-:Y:S02]  /*3280*/  IADD3 RZ, P2, R9, R160.reuse, RZ ;  /* 0x000000a009ff7210 */ /* 0x080fe40007f5e0ff */
[----:B------:R-:W-:Y:S02]  /*3290*/  IADD3 RZ, P3, R11, R160, RZ ;  /* 0x000000a00bff7210 */ /* 0x000fe40007f7e0ff */
[C---:B------:R-:W-:Y:S02]  /*32a0*/  LOP3.LUT R13, R7.reuse, 0x10, RZ, 0x3c, !PT ;  /* 0x00000010070d7812 */ /* 0x040fe400078e3cff */
[----:B------:R-:W-:-:S02]  /*32b0*/  LOP3.LUT R11, R7, 0x20, RZ, 0x3c, !PT ;  /* 0x00000020070b7812 */ /* 0x000fc400078e3cff */
[C---:B0-----:R-:W-:Y:S01]  /*32c0*/  LOP3.LUT R21, R7.reuse, 0x30, RZ, 0x3c, !PT ;  /* 0x0000003007157812 */ /* 0x041fe200078e3cff */
[C---:B------:R-:W-:Y:S01]  /*32d0*/  IMAD.IADD R13, R252.reuse, 0x1, R13 ;  /* 0x00000001fc0d7824 */ /* 0x040fe200078e020d */
[C---:B------:R-:W-:Y:S01]  /*32e0*/  LOP3.LUT R9, R7.reuse, 0x40, RZ, 0x3c, !PT ;  /* 0x0000004007097812 */ /* 0x040fe200078e3cff */
[C---:B------:R-:W-:Y:S01]  /*32f0*/  IMAD.IADD R12, R252.reuse, 0x1, R11 ;  /* 0x00000001fc0c7824 */ /* 0x040fe200078e020b */
[C---:B------:R-:W-:Y:S01]  /*3300*/  LOP3.LUT R23, R7.reuse, 0x50, RZ, 0x3c, !PT ;  /* 0x0000005007177812 */ /* 0x040fe200078e3cff */
[C---:B------:R-:W-:Y:S01]  /*3310*/  IMAD.IADD R11, R252.reuse, 0x1, R21 ;  /* 0x00000001fc0b7824 */ /* 0x040fe200078e0215 */
[----:B------:R-:W-:Y:S01]  /*3320*/  LOP3.LUT R7, R7, 0x70, RZ, 0x3c, !PT ;  /* 0x0000007007077812 */ /* 0x000fe200078e3cff */
[C---:B------:R-:W-:Y:S01]  /*3330*/  IMAD.IADD R10, R252.reuse, 0x1, R9 ;  /* 0x00000001fc0a7824 */ /* 0x040fe200078e0209 */
[----:B------:R-:W-:Y:S01]  /*3340*/  IADD3 RZ, P1, R5, R160, RZ ;  /* 0x000000a005ff7210 */ /* 0x000fe20007f3e0ff */
[----:B------:R-:W-:Y:S01]  /*3350*/  IMAD.MOV.U32 R5, RZ, RZ, RZ ;  /* 0x000000ffff057224 */ /* 0x000fe200078e00ff */
[-C--:B------:R-:W-:Y:S01]  /*3360*/  LEA.HI.X.SX32 R139, R139, R161.reuse, 0x1, P4 ;  /* 0x000000a18b8b7211 */ /* 0x080fe200020f0eff */
[C---:B------:R-:W-:Y:S01]  /*3370*/  IMAD.IADD R9, R252.reuse, 0x1, R23 ;  /* 0x00000001fc097824 */ /* 0x040fe200078e0217 */
[-C--:B------:R-:W-:Y:S01]  /*3380*/  LEA.HI.X.SX32 R137, R137, R161.reuse, 0x1, P5 ;  /* 0x000000a189897211 */ /* 0x080fe200028f0eff */
[----:B------:R-:W-:Y:S01]  /*3390*/  IMAD.IADD R7, R252, 0x1, R7 ;  /* 0x00000001fc077824 */ /* 0x000fe200078e0207 */
[----:B------:R-:W-:-:S02]  /*33a0*/  LEA.HI.X.SX32 R135, R134, R161, 0x1, P6 ;  /* 0x000000a186877211 */ /* 0x000fc400030f0eff */
[-C--:B------:R-:W-:Y:S02]  /*33b0*/  LEA.HI.X.SX32 R133, R132, R161.reuse, 0x1, P0 ;  /* 0x000000a184857211 */ /* 0x080fe400000f0eff */
[-C--:B------:R-:W-:Y:S02]  /*33c0*/  LEA.HI.X.SX32 R131, R130, R161.reuse, 0x1, P1 ;  /* 0x000000a182837211 */ /* 0x080fe400008f0eff */
[-C--:B------:R-:W-:Y:S02]  /*33d0*/  LEA.HI.X.SX32 R129, R128, R161.reuse, 0x1, P2 ;  /* 0x000000a180817211 */ /* 0x080fe400010f0eff */
[----:B------:R-:W-:-:S07]  /*33e0*/  LEA.HI.X.SX32 R127, R126, R161, 0x1, P3 ;  /* 0x000000a17e7f7211 */ /* 0x000fce00018f0eff */
.L_x_1:
[C---:B------:R-:W-:Y:S01]  /*33f0*/  IMAD.SHL.U32 R88, R159.reuse, 0x4, RZ ;  /* 0x000000049f587824 */ /* 0x040fe200078e00ff */
[CC--:B------:R-:W-:Y:S01]  /*3400*/  LEA R92, P1, R159.reuse, R160.reuse, 0x3 ;  /* 0x000000a09f5c7211 */ /* 0x0c0fe200078218ff */
[C---:B------:R-:W-:Y:S01]  /*3410*/  IMAD.SHL.U32 R89, R159.reuse, 0x8, RZ ;  /* 0x000000089f597824 */ /* 0x040fe200078e00ff */
[CC--:B------:R-:W-:Y:S01]  /*3420*/  LEA R90, P2, R159.reuse, R160.reuse, 0x4 ;  /* 0x000000a09f5a7211 */ /* 0x0c0fe200078420ff */
[C---:B------:R-:W-:Y:S01]  /*3430*/  IMAD.SHL.U32 R108, R159.reuse, 0x2, RZ ;  /* 0x000000029f6c7824 */ /* 0x040fe200078e00ff */
[-C--:B------:R-:W-:Y:S02]  /*3440*/  LEA.HI.X.SX32 R93, R88, R161.reuse, 0x1, P1 ;  /* 0x000000a1585d7211 */ /* 0x080fe400008f0eff */
[C---:B------:R-:W-:Y:S01]  /*3450*/  LEA R94, P0, R159.reuse, R160, 0x2 ;  /* 0x000000a09f5e7211 */ /* 0x040fe200078010ff */
[----:B------:R-:W-:Y:S01]  /*3460*/  IMAD R177, R159, 0x26, RZ ;  /* 0x000000269fb17824 */ /* 0x000fe200078e02ff */
[-C--:B------:R-:W-:Y:S01]  /*3470*/  LEA.HI.X.SX32 R91, R89, R161.reuse, 0x1, P2 ;  /* 0x000000a1595b7211 */ /* 0x080fe200010f0eff */
[----:B------:R-:W-:Y:S01]  /*3480*/  IMAD.WIDE R88, R15, 0x2, R160 ;  /* 0x000000020f587825 */ /* 0x000fe200078e02a0 */
[----:B------:R-:W-:-:S02]  /*3490*/  LEA.HI.X.SX32 R95, R108, R161, 0x1, P0 ;  /* 0x000000a16c5f7211 */ /* 0x000fc400000f0eff */
[----:B------:R-:W-:Y:S01]  /*34a0*/  MOV R120, UR51 ;  /* 0x0000003300787c02 */ /* 0x000fe20008000f00 */
[C---:B------:R-:W-:Y:S01]  /*34b0*/  IMAD.WIDE R92, R15.reuse, 0x2, R92 ;  /* 0x000000020f5c7825 */ /* 0x040fe200078e025c */
[----:B------:R-:W-:Y:S01]  /*34c0*/  MOV R23, UR50 ;  /* 0x0000003200177c02 */ /* 0x000fe20008000f00 */
[----:B------:R-:W2:Y:S01]  /*34d0*/  LDG.E.U16 R89, desc[UR4][R88.64] ;  /* 0x0000000458597981 */ /* 0x000ea2000c1e1500 */
[----:B------:R-:W-:Y:S01]  /*34e0*/  MOV R20, UR49 ;  /* 0x0000003100147c02 */ /* 0x000fe20008000f00 */
[----:B------:R-:W-:Y:S01]  /*34f0*/  IMAD.WIDE R90, R15, 0x2, R90 ;  /* 0x000000020f5a7825 */ /* 0x000fe200078e025a */
[----:B------:R-:W-:Y:S01]  /*3500*/  MOV R122, UR48 ;  /* 0x00000030007a7c02 */ /* 0x000fe20008000f00 */
[----:B------:R0:W3:Y:S01]  /*3510*/  LDG.E.U16 R93, desc[UR4][R92.64] ;  /* 0x000000045c5d7981 */ /* 0x0000e2000c1e1500 */
[C---:B------:R-:W-:Y:S01]  /*3520*/  LEA R102, P1, R159.reuse, R160, 0x6 ;  /* 0x000000a09f667211 */ /* 0x040fe200078230ff */
[----:B------:R-:W-:Y:S01]  /*3530*/  IMAD R189, R159, 0x28, RZ ;  /* 0x000000289fbd7824 */ /* 0x000fe200078e02ff */
[----:B------:R-:W-:Y:S01]  /*3540*/  MOV R121, UR55 ;  /* 0x0000003700797c02 */ /* 0x000fe20008000f00 */
[----:B------:R-:W-:Y:S01]  /*3550*/  IMAD.IADD R150, R177, 0x1, R160 ;  /* 0x00000001b1967824 */ /* 0x000fe200078e02a0 */
[----:B------:R-:W-:Y:S01]  /*3560*/  MOV R123, UR54 ;  /* 0x00000036007b7c02 */ /* 0x000fe20008000f00 */
[----:B------:R1:W4:Y:S01]  /*3570*/  LDG.E.U16 R88, desc[UR4][R90.64] ;  /* 0x000000045a587981 */ /* 0x000322000c1e1500 */
[----:B------:R-:W-:Y:S01]  /*3580*/  IMAD.WIDE R94, R15, 0x2, R94 ;  /* 0x000000020f5e7825 */ /* 0x000fe200078e025e */
[----:B------:R-:W-:-:S02]  /*3590*/  MOV R22, UR53 ;  /* 0x0000003500167c02 */ /* 0x000fc40008000f00 */
[----:B------:R-:W-:Y:S01]  /*35a0*/  MOV R21, UR52 ;  /* 0x0000003400157c02 */ /* 0x000fe20008000f00 */
[C---:B0-----:R-:W-:Y:S02]  /*35b0*/  IMAD.SHL.U32 R92, R159.reuse, 0x20, RZ ;  /* 0x000000209f5c7824 */ /* 0x041fe400078e00ff */
[C---:B------:R-:W-:Y:S01]  /*35c0*/  IMAD R186, R159.reuse, 0x32, RZ ;  /* 0x000000329fba7824 */ /* 0x040fe200078e02ff */
[----:B------:R-:W5:Y:S01]  /*35d0*/  LDG.E.U16 R94, desc[UR4][R94.64] ;  /* 0x000000045e5e7981 */ /* 0x000f62000c1e1500 */
[C---:B------:R-:W-:Y:S01]  /*35e0*/  IMAD R182, R159.reuse, 0x34, RZ ;  /* 0x000000349fb67824 */ /* 0x040fe200078e02ff */
[C---:B-1----:R-:W-:Y:S01]  /*35f0*/  LEA R90, P0, R159.reuse, R160, 0x5 ;  /* 0x000000a09f5a7211 */ /* 0x042fe200078028ff */
[----:B------:R-:W-:Y:S01]  /*3600*/  IMAD.SHL.U32 R91, R159, 0x10, RZ ;  /* 0x000000109f5b7824 */ /* 0x000fe200078e00ff */
[-C--:B------:R-:W-:Y:S01]  /*3610*/  LEA.HI.X.SX32 R103, R92, R161.reuse, 0x1, P1 ;  /* 0x000000a15c677211 */ /* 0x080fe200008f0eff */
[----:B------:R-:W-:Y:S02]  /*3620*/  IMAD.IADD R148, R189, 0x1, R160 ;  /* 0x00000001bd947824 */ /* 0x000fe400078e02a0 */
[----:B------:R-:W-:Y:S01]  /*3630*/  IMAD R158, R159, 0x2e, RZ ;  /* 0x0000002e9f9e7824 */ /* 0x000fe200078e02ff */
[----:B------:R-:W-:Y:S01]  /*3640*/  LEA.HI.X.SX32 R91, R91, R161, 0x1, P0 ;  /* 0x000000a15b5b7211 */ /* 0x000fe200000f0eff */
[----:B------:R-:W-:-:S04]  /*3650*/  IMAD.WIDE R100, R15, 0x2, R150 ;  /* 0x000000020f647825 */ /* 0x000fc800078e0296 */
[----:B------:R-:W-:Y:S01]  /*3660*/  IMAD R184, R159, 0x2a, RZ ;  /* 0x0000002a9fb87824 */ /* 0x000fe200078e02ff */
[----:B------:R0:W3:Y:S01]  /*3670*/  LDG.E.U16 R95, desc[UR4][R100.64] ;  /* 0x00000004645f7981 */ /* 0x0000e2000c1e1500 */
[----:B------:R-:W-:-:S04]  /*3680*/  IMAD.WIDE R90, R15, 0x2, R90 ;  /* 0x000000020f5a7825 */ /* 0x000fc800078e025a */
[C---:B------:R-:W-:Y:S02]  /*3690*/  IMAD R185, R159.reuse, 0x30, RZ ;  /* 0x000000309fb97824 */ /* 0x040fe400078e02ff */
[----:B------:R-:W-:Y:S01]  /*36a0*/  IMAD R126, R159, 0x2c, RZ ;  /* 0x0000002c9f7e7824 */ /* 0x000fe200078e02ff */
[----:B------:R-:W5:Y:S01]  /*36b0*/  LDG.E.U16 R90, desc[UR4][R90.64] ;  /* 0x000000045a5a7981 */ /* 0x000f62000c1e1500 */
[----:B------:R-:W-:-:S04]  /*36c0*/  IMAD.WIDE R102, R15, 0x2, R102 ;  /* 0x000000020f667825 */ /* 0x000fc800078e0266 */
[C---:B------:R-:W-:Y:S01]  /*36d0*/  IMAD R183, R159.reuse, 0x36, RZ ;  /* 0x000000369fb77824 */ /* 0x040fe200078e02ff */
[----:B------:R1:W3:Y:S01]  /*36e0*/  LDG.E.U16 R92, desc[UR4][R102.64] ;  /* 0x00000004665c7981 */ /* 0x0002e2000c1e1500 */
[----:B------:R-:W-:Y:S02]  /*36f0*/  IMAD.IADD R138, R186, 0x1, R160 ;  /* 0x00000001ba8a7824 */ /* 0x000fe400078e02a0 */
[C---:B------:R-:W-:Y:S02]  /*3700*/  IMAD R187, R159.reuse, 0x38, RZ ;  /* 0x000000389fbb7824 */ /* 0x040fe400078e02ff */
[C---:B------:R-:W-:Y:S02]  /*3710*/  IMAD R188, R159.reuse, 0x3a, RZ ;  /* 0x0000003a9fbc7824 */ /* 0x040fe400078e02ff */
[C---:B------:R-:W-:Y:S02]  /*3720*/  IMAD R181, R159.reuse, 0x3c, RZ ;  /* 0x0000003c9fb57824 */ /* 0x040fe400078e02ff */
[----:B------:R-:W-:-:S02]  /*3730*/  IMAD R114, R159, 0x44, RZ ;  /* 0x000000449f727824 */ /* 0x000fc400078e02ff */
[C---:B------:R-:W-:Y:S02]  /*3740*/  IMAD R119, R159.reuse, 0x12, RZ ;  /* 0x000000129f777824 */ /* 0x040fe400078e02ff */
[C---:B------:R-:W-:Y:S02]  /*3750*/  IMAD R113, R159.reuse, 0x23, RZ ;  /* 0x000000239f717824 */ /* 0x040fe400078e02ff */
        /* <DEDUP_REMOVED lines=15> */
[----:B------:R-:W-:Y:S01]  /*3850*/  IMAD R196, R159, 0x3e, RZ ;  /* 0x0000003e9fc47824 */ /* 0x000fe200078e02ff */
[----:B------:R-:W-:Y:S01]  /*3860*/  R2UR UR58, R251 ;  /* 0x00000000fb3a72ca */ /* 0x000fe200000e0000 */
[C---:B------:R-:W-:Y:S01]  /*3870*/  IMAD.WIDE R98, R15.reuse, 0x2, R148 ;  /* 0x000000020f627825 */ /* 0x040fe200078e0294 */
[----:B------:R-:W-:Y:S01]  /*3880*/  UMOV UR59, 0x40000040 ;  /* 0x40000040003b7882 */ /* 0x000fe20000000000 */
[----:B------:R-:W-:Y:S01]  /*3890*/  UIADD3.64 UR6, UR34, 0x2, URZ ;  /* 0x0000000222067897 */ /* 0x000fe2000fffe03f */
[----:B------:R-:W3:Y:S01]  /*38a0*/  S2R R199, SR_TID.X ;  /* 0x0000000000c77919 */ /* 0x000ee20000002100 */
[--C-:B------:R-:W-:Y:S01]  /*38b0*/  IMAD.IADD R136, R182, 0x1, R160.reuse ;  /* 0x00000001b6887824 */ /* 0x100fe200078e02a0 */
[----:B------:R-:W3:Y:S01]  /*38c0*/  LDC R209, c[0x0][0x238] ;  /* 0x00008e00ffd17b82 */ /* 0x000ee20000000800 */
[----:B------:R-:W-:Y:S01]  /*38d0*/  IMAD.IADD R142, R158, 0x1, R160 ;  /* 0x000000019e8e7824 */ /* 0x000fe200078e02a0 */
[----:B------:R1:W3:Y:S01]  /*38e0*/  LDG.E.U16 R91, desc[UR4][R98.64] ;  /* 0x00000004625b7981 */ /* 0x0002e2000c1e1500 */
[----:B0-----:R-:W-:-:S03]  /*38f0*/  IMAD.WIDE R100, R15, 0x2, R138 ;  /* 0x000000020f647825 */ /* 0x001fc600078e028a */
[----:B------:R-:W3:Y:S01]  /*3900*/  LDL.64 R200, [R1+0xf8] ;  /* 0x0000f80001c87983 */ /* 0x000ee20000100a00 */
[--C-:B------:R-:W-:Y:S02]  /*3910*/  IMAD.IADD R146, R184, 0x1, R160.reuse ;  /* 0x00000001b8927824 */ /* 0x100fe400078e02a0 */
[----:B------:R-:W-:Y:S01]  /*3920*/  IMAD.IADD R140, R185, 0x1, R160 ;  /* 0x00000001b98c7824 */ /* 0x000fe200078e02a0 */
[----:B------:R-:W3:Y:S01]  /*3930*/  LDG.E.U16 R100, desc[UR4][R100.64] ;  /* 0x0000000464647981 */ /* 0x000ee2000c1e1500 */
[----:B-1----:R-:W-:-:S03]  /*3940*/  IMAD.WIDE R102, R15, 0x2, R136 ;  /* 0x000000020f667825 */ /* 0x002fc600078e0288 */
[----:B------:R-:W3:Y:S01]  /*3950*/  LDL.64 R218, [R1+0xb8] ;  /* 0x0000b80001da7983 */ /* 0x000ee20000100a00 */
[----:B------:R-:W-:Y:S02]  /*3960*/  IMAD.IADD R144, R126, 0x1, R160 ;  /* 0x000000017e907824 */ /* 0x000fe400078e02a0 */
[----:B------:R-:W-:Y:S01]  /*3970*/  IMAD.WIDE R98, R15, 0x2, R142 ;  /* 0x000000020f627825 */ /* 0x000fe200078e028e */
[----:B------:R-:W3:Y:S03]  /*3980*/  LDL.64 R222, [R1+0xc0] ;  /* 0x0000c00001de7983 */ /* 0x000ee60000100a00 */
[----:B------:R-:W-:Y:S01]  /*3990*/  IMAD.IADD R134, R183, 0x1, R160 ;  /* 0x00000001b7867824 */ /* 0x000fe200078e02a0 */
[----:B------:R0:W3:Y:S01]  /*39a0*/  LDG.E.U16 R101, desc[UR4][R102.64] ;  /* 0x0000000466657981 */ /* 0x0000e2000c1e1500 */
[----:B------:R-:W-:-:S03]  /*39b0*/  IMAD.WIDE R96, R15, 0x2, R146 ;  /* 0x000000020f607825 */ /* 0x000fc600078e0292 */
[----:B------:R-:W3:Y:S01]  /*39c0*/  LDG.E.U16 R98, desc[UR4][R98.64] ;  /* 0x0000000462627981 */ /* 0x000ee2000c1e1500 */
[----:B------:R-:W-:-:S03]  /*39d0*/  IMAD.WIDE R104, R15, 0x2, R140 ;  /* 0x000000020f687825 */ /* 0x000fc600078e028c */
[----:B------:R-:W3:Y:S01]  /*39e0*/  LDG.E.U16 R96, desc[UR4][R96.64] ;  /* 0x0000000460607981 */ /* 0x000ee2000c1e1500 */
[----:B------:R-:W-:Y:S02]  /*39f0*/  IMAD.IADD R132, R187, 0x1, R160 ;  /* 0x00000001bb847824 */ /* 0x000fe400078e02a0 */
[C---:B------:R-:W-:Y:S01]  /*3a00*/  IMAD.WIDE R106, R15.reuse, 0x2, R144 ;  /* 0x000000020f6a7825 */ /* 0x040fe200078e0290 */
[----:B------:R-:W3:Y:S03]  /*3a10*/  LDL.64 R226, [R1+0xc8] ;  /* 0x0000c80001e27983 */ /* 0x000ee60000100a00 */
[----:B------:R-:W-:Y:S01]  /*3a20*/  IMAD.IADD R130, R188, 0x1, R160 ;  /* 0x00000001bc827824 */ /* 0x000fe200078e02a0 */
[----:B------:R1:W3:Y:S01]  /*3a30*/  LDG.E.U16 R99, desc[UR4][R104.64] ;  /* 0x0000000468637981 */ /* 0x0002e2000c1e1500 */
[----:B0-----:R-:W-:-:S03]  /*3a40*/  IMAD.WIDE R102, R15, 0x2, R134 ;  /* 0x000000020f667825 */ /* 0x001fc600078e0286 */
[----:B------:R0:W3:Y:S01]  /*3a50*/  LDG.E.U16 R97, desc[UR4][R106.64] ;  /* 0x000000046a617981 */ /* 0x0000e2000c1e1500 */
[----:B------:R-:W-:Y:S02]  /*3a60*/  IMAD.IADD R128, R181, 0x1, R160 ;  /* 0x00000001b5807824 */ /* 0x000fe400078e02a0 */
[C---:B------:R-:W-:Y:S01]  /*3a70*/  IMAD.WIDE R110, R15.reuse, 0x2, R132 ;  /* 0x000000020f6e7825 */ /* 0x040fe200078e0284 */
[----:B------:R-:W3:Y:S03]  /*3a80*/  LDG.E.U16 R102, desc[UR4][R102.64] ;  /* 0x0000000466667981 */ /* 0x000ee6000c1e1500 */
[C---:B-1----:R-:W-:Y:S01]  /*3a90*/  IMAD.WIDE R104, R15.reuse, 0x2, R130 ;  /* 0x000000020f687825 */ /* 0x042fe200078e0282 */
[----:B------:R-:W3:Y:S01]  /*3aa0*/  LDL.64 R214, [R1+0xb0] ;  /* 0x0000b00001d67983 */ /* 0x000ee20000100a00 */
[----:B0-----:R-:W-:Y:S02]  /*3ab0*/  IADD3 R106, P0, R108, R160, RZ ;  /* 0x000000a06c6a7210 */ /* 0x001fe40007f1e0ff */
[----:B------:R-:W-:Y:S01]  /*3ac0*/  IMAD.WIDE R108, R15, 0x2, R128 ;  /* 0x000000020f6c7825 */ /* 0x000fe200078e0280 */
[----:B------:R-:W3:Y:S04]  /*3ad0*/  LDL.64 R204, [R1+0xa8] ;  /* 0x0000a80001cc7983 */ /* 0x000ee80000100a00 */
[----:B------:R0:W3:Y:S01]  /*3ae0*/  LDG.E.U16 R103, desc[UR4][R110.64] ;  /* 0x000000046e677981 */ /* 0x0000e2000c1e1500 */
[----:B------:R-:W-:-:S03]  /*3af0*/  LEA.HI.X.SX32 R107, R159, R161, 0x1, P0 ;  /* 0x000000a19f6b7211 */ /* 0x000fc600000f0eff */
[----:B------:R-:W3:Y:S04]  /*3b00*/  LDG.E.U16 R104, desc[UR4][R104.64] ;  /* 0x0000000468687981 */ /* 0x000ee8000c1e1500 */
[----:B------:R-:W3:Y:S01]  /*3b10*/  LDL.64 R234, [R1+0x80] ;  /* 0x0000800001ea7983 */ /* 0x000ee20000100a00 */
[C---:B0-----:R-:W-:Y:S02]  /*3b20*/  IMAD R111, R159.reuse, 0x22, RZ ;  /* 0x000000229f6f7824 */ /* 0x041fe400078e02ff */
[----:B------:R-:W-:Y:S01]  /*3b30*/  IMAD R110, R159, 0x46, RZ ;  /* 0x000000469f6e7824 */ /* 0x000fe200078e02ff */
[----:B------:R-:W3:Y:S04]  /*3b40*/  LDL.64 R230, [R1+0x78] ;  /* 0x0000780001e67983 */ /* 0x000ee80000100a00 */
[----:B------:R0:W3:Y:S01]  /*3b50*/  LDG.E.U16 R105, desc[UR4][R108.64] ;  /* 0x000000046c697981 */ /* 0x0000e2000c1e1500 */
[-C--:B------:R-:W-:Y:S01]  /*3b60*/  IADD3 R114, P1, R114, R160.reuse, RZ ;  /* 0x000000a072727210 */ /* 0x080fe20007f3e0ff */
[----:B------:R-:W-:Y:S01]  /*3b70*/  IMAD.WIDE R106, R15, 0x2, R106 ;  /* 0x000000020f6a7825 */ /* 0x000fe200078e026a */
[-C--:B------:R-:W-:Y:S01]  /*3b80*/  IADD3 R110, P2, R110, R160.reuse, RZ ;  /* 0x000000a06e6e7210 */ /* 0x080fe20007f5e0ff */
[----:B------:R-:W3:Y:S04]  /*3b90*/  LDL.64 R246, [R1+0x38] ;  /* 0x0000380001f67983 */ /* 0x000ee80000100a00 */
[----:B------:R-:W3:Y:S01]  /*3ba0*/  LDL.64 R238, [R1+0x30] ;  /* 0x0000300001ee7983 */ /* 0x000ee20000100a00 */
[----:B0-----:R-:W-:Y:S01]  /*3bb0*/  IMAD R109, R159, 0x11, RZ ;  /* 0x000000119f6d7824 */ /* 0x001fe200078e02ff */
[----:B------:R-:W-:-:S02]  /*3bc0*/  IADD3 R108, P4, R111, R160, RZ ;  /* 0x000000a06f6c7210 */ /* 0x000fc40007f9e0ff */
[----:B------:R0:W3:Y:S01]  /*3bd0*/  LDG.E.U16 R106, desc[UR4][R106.64] ;  /* 0x000000046a6a7981 */ /* 0x0000e2000c1e1500 */
[-C--:B------:R-:W-:Y:S02]  /*3be0*/  LEA.HI.X.SX32 R115, R111, R161.reuse, 0x1, P1 ;  /* 0x000000a16f737211 */ /* 0x080fe400008f0eff */
[-C--:B------:R-:W-:Y:S02]  /*3bf0*/  LEA.HI.X.SX32 R109, R109, R161.reuse, 0x1, P4 ;  /* 0x000000a16d6d7211 */ /* 0x080fe400020f0eff */
[-C--:B------:R-:W-:Y:S02]  /*3c00*/  IADD3 R112, P3, R119, R160.reuse, RZ ;  /* 0x000000a077707210 */ /* 0x080fe40007f7e0ff */
[-C--:B------:R-:W-:Y:S01]  /*3c10*/  LEA.HI.X.SX32 R111, R113, R161.reuse, 0x1, P2 ;  /* 0x000000a1716f7211 */ /* 0x080fe200010f0eff */
[----:B------:R-:W-:Y:S01]  /*3c20*/  IMAD.WIDE R108, R15, 0x2, R108 ;  /* 0x000000020f6c7825 */ /* 0x000fe200078e026c */
[----:B------:R-:W-:Y:S02]  /*3c30*/  LEA.HI.X.SX32 R113, R118, R161, 0x1, P3 ;  /* 0x000000a176717211 */ /* 0x000fe400018f0eff */
[----:B------:R-:W-:Y:S01]  /*3c40*/  IADD3 R116, P0, R116, R160, RZ ;  /* 0x000000a074747210 */ /* 0x000fe20007f1e0ff */
[----:B0-----:R-:W-:-:S02]  /*3c50*/  IMAD R107, R159, 0x21, RZ ;  /* 0x000000219f6b7824 */ /* 0x001fc400078e02ff */
[C---:B------:R-:W-:Y:S01]  /*3c60*/  IMAD.WIDE R114, R15.reuse, 0x2, R114 ;  /* 0x000000020f727825 */ /* 0x040fe200078e0272 */
[----:B------:R-:W3:Y:S03]  /*3c70*/  LDG.E.U16 R108, desc[UR4][R108.64] ;  /* 0x000000046c6c7981 */ /* 0x000ee6000c1e1500 */
[----:B------:R-:W-:Y:S01]  /*3c80*/  IMAD.WIDE R110, R15, 0x2, R110 ;  /* 0x000000020f6e7825 */ /* 0x000fe200078e026e */
[----:B------:R-:W-:-:S03]  /*3c90*/  LEA.HI.X.SX32 R117, R107, R161, 0x1, P0 ;  /* 0x000000a16b757211 */ /* 0x000fc600000f0eff */
[C---:B------:R-:W-:Y:S02]  /*3ca0*/  IMAD.WIDE R112, R15.reuse, 0x2, R112 ;  /* 0x000000020f707825 */ /* 0x040fe400078e0270 */
[----:B------:R-:W3:Y:S04]  /*3cb0*/  LDG.E.U16 R110, desc[UR4][R110.64] ;  /* 0x000000046e6e7981 */ /* 0x000ee8000c1e1500 */
[----:B------:R0:W3:Y:S01]  /*3cc0*/  LDG.E.U16 R109, desc[UR4][R114.64] ;  /* 0x00000004726d7981 */ /* 0x0000e2000c1e1500 */
[----:B------:R-:W-:Y:S01]  /*3cd0*/  IMAD.WIDE R116, R15, 0x2, R116 ;  /* 0x000000020f747825 */ /* 0x000fe200078e0274 */
[----:B------:R-:W-:Y:S02]  /*3ce0*/  IADD3 R124, P0, R124, R160, RZ ;  /* 0x000000a07c7c7210 */ /* 0x000fe40007f1e0ff */
[----:B------:R1:W3:Y:S01]  /*3cf0*/  LDG.E.U16 R111, desc[UR4][R112.64] ;  /* 0x00000004706f7981 */ /* 0x0002e2000c1e1500 */
[----:B0-----:R-:W-:-:S03]  /*3d00*/  IMAD R115, R159, 0x24, RZ ;  /* 0x000000249f737824 */ /* 0x001fc600078e02ff */
[----:B------:R0:W3:Y:S01]  /*3d10*/  LDG.E.U16 R107, desc[UR4][R116.64] ;  /* 0x00000004746b7981 */ /* 0x0000e2000c1e1500 */
[----:B------:R-:W-:Y:S01]  /*3d20*/  IMAD R114, R159, 0x4a, RZ ;  /* 0x0000004a9f727824 */ /* 0x000fe200078e02ff */
[----:B-1----:R-:W-:Y:S01]  /*3d30*/  IADD3 R112, P4, R115, R160, RZ ;  /* 0x000000a073707210 */ /* 0x002fe20007f9e0ff */
[----:B------:R-:W-:-:S03]  /*3d40*/  IMAD R118, R159, 0x52, RZ ;  /* 0x000000529f767824 */ /* 0x000fc600078e02ff */
[-C--:B------:R-:W-:Y:S02]  /*3d50*/  IADD3 R114, P1, R114, R160.reuse, RZ ;  /* 0x000000a072727210 */ /* 0x080fe40007f3e0ff */
[-C--:B------:R-:W-:Y:S01]  /*3d60*/  LEA.HI.X.SX32 R113, R119, R161.reuse, 0x1, P4 ;  /* 0x000000a177717211 */ /* 0x080fe200020f0eff */
[----:B0-----:R-:W-:Y:S01]  /*3d70*/  IMAD R117, R159, 0x25, RZ ;  /* 0x000000259f757824 */ /* 0x001fe200078e02ff */
[-C--:B------:R-:W-:Y:S01]  /*3d80*/  LEA.HI.X.SX32 R125, R115, R161.reuse, 0x1, P0 ;  /* 0x000000a1737d7211 */ /* 0x080fe200000f0eff */
[----:B------:R-:W-:Y:S01]  /*3d90*/  IMAD R116, R159, 0x56, RZ ;  /* 0x000000569f747824 */ /* 0x000fe200078e02ff */
[-C--:B------:R-:W-:Y:S01]  /*3da0*/  IADD3 R118, P2, R118, R160.reuse, RZ ;  /* 0x000000a076767210 */ /* 0x080fe20007f5e0ff */
[----:B------:R-:W-:Y:S01]  /*3db0*/  IMAD.WIDE R112, R15, 0x2, R112 ;  /* 0x000000020f707825 */ /* 0x000fe200078e0270 */
[-C--:B------:R-:W-:Y:S02]  /*3dc0*/  LEA.HI.X.SX32 R115, R117, R161.reuse, 0x1, P1 ;  /* 0x000000a175737211 */ /* 0x080fe400008f0eff */
[-C--:B------:R-:W-:Y:S01]  /*3dd0*/  LEA.HI.X.SX32 R119, R162, R161.reuse, 0x1, P2 ;  /* 0x000000a1a2777211 */ /* 0x080fe200010f0eff */
[C---:B------:R-:W-:Y:S01]  /*3de0*/  IMAD.WIDE R124, R15.reuse, 0x2, R124 ;  /* 0x000000020f7c7825 */ /* 0x040fe200078e027c */
[----:B------:R-:W-:Y:S01]  /*3df0*/  IADD3 R116, P3, R116, R160, RZ ;  /* 0x000000a074747210 */ /* 0x000fe20007f7e0ff */
[----:B------:R-:W3:Y:S02]  /*3e00*/  LDG.E.U16 R112, desc[UR4][R112.64] ;  /* 0x0000000470707981 */ /* 0x000ee4000c1e1500 */
[----:B------:R-:W-:Y:S01]  /*3e10*/  IMAD.WIDE R114, R15, 0x2, R114 ;  /* 0x000000020f727825 */ /* 0x000fe200078e0272 */
[----:B------:R-:W-:-:S03]  /*3e20*/  LEA.HI.X.SX32 R117, R163, R161, 0x1, P3 ;  /* 0x000000a1a3757211 */ /* 0x000fc600018f0eff */
[----:B------:R-:W-:Y:S01]  /*3e30*/  IMAD.WIDE R118, R15, 0x2, R118 ;  /* 0x000000020f767825 */ /* 0x000fe200078e0276 */
[----:B------:R-:W-:Y:S01]  /*3e40*/  IADD3 R164, P2, R164, R160, RZ ;  /* 0x000000a0a4a47210 */ /* 0x000fe20007f5e0ff */
[----:B------:R-:W3:Y:S04]  /*3e50*/  LDG.E.U16 R114, desc[UR4][R114.64] ;  /* 0x0000000472727981 */ /* 0x000ee8000c1e1500 */
[----:B------:R0:W3:Y:S01]  /*3e60*/  LDG.E.U16 R113, desc[UR4][R124.64] ;  /* 0x000000047c717981 */ /* 0x0000e2000c1e1500 */
[C---:B------:R-:W-:Y:S02]  /*3e70*/  IMAD R162, R159.reuse, 0x6a, RZ ;  /* 0x0000006a9fa27824 */ /* 0x040fe400078e02ff */
[----:B------:R-:W-:Y:S02]  /*3e80*/  IMAD R163, R159, 0x33, RZ ;  /* 0x000000339fa37824 */ /* 0x000fe400078e02ff */
[----:B------:R-:W-:Y:S01]  /*3e90*/  IMAD.WIDE R116, R15, 0x2, R116 ;  /* 0x000000020f747825 */ /* 0x000fe200078e0274 */
[----:B------:R1:W3:Y:S03]  /*3ea0*/  LDG.E.U16 R115, desc[UR4][R118.64] ;  /* 0x0000000476737981 */ /* 0x0002e6000c1e1500 */
[----:B0-----:R-:W-:-:S02]  /*3eb0*/  IMAD R124, R159, 0x66, RZ ;  /* 0x000000669f7c7824 */ /* 0x001fc400078e02ff */
[C---:B------:R-:W-:Y:S01]  /*3ec0*/  IMAD R125, R159.reuse, 0x31, RZ ;  /* 0x000000319f7d7824 */ /* 0x040fe200078e02ff */
[-C--:B------:R-:W-:Y:S01]  /*3ed0*/  IADD3 R162, P4, R162, R160.reuse, RZ ;  /* 0x000000a0a2a27210 */ /* 0x080fe20007f9e0ff */
[----:B------:R0:W3:Y:S01]  /*3ee0*/  LDG.E.U16 R116, desc[UR4][R116.64] ;  /* 0x0000000474747981 */ /* 0x0000e2000c1e1500 */
[-C--:B------:R-:W-:Y:S01]  /*3ef0*/  IADD3 R124, P3, R124, R160.reuse, RZ ;  /* 0x000000a07c7c7210 */ /* 0x080fe20007f7e0ff */
[----:B-1----:R-:W-:Y:S01]  /*3f00*/  IMAD R118, R159, 0x5c, RZ ;  /* 0x0000005c9f767824 */ /* 0x002fe200078e02ff */
[-C--:B------:R-:W-:Y:S02]  /*3f10*/  LEA.HI.X.SX32 R165, R125, R161.reuse, 0x1, P2 ;  /* 0x000000a17da57211 */ /* 0x080fe400010f0eff */
[-C--:B------:R-:W-:Y:S02]  /*3f20*/  LEA.HI.X.SX32 R125, R163, R161.reuse, 0x1, P3 ;  /* 0x000000a1a37d7211 */ /* 0x080fe400018f0eff */
[-C--:B------:R-:W-:Y:S02]  /*3f30*/  IADD3 R118, P1, R118, R160.reuse, RZ ;  /* 0x000000a076767210 */ /* 0x080fe40007f3e0ff */
[-C--:B------:R-:W-:Y:S01]  /*3f40*/  LEA.HI.X.SX32 R163, R168, R161.reuse, 0x1, P4 ;  /* 0x000000a1a8a37211 */ /* 0x080fe200020f0eff */
[----:B0-----:R-:W-:Y:S01]  /*3f50*/  IMAD R117, R159, 0x2d, RZ ;  /* 0x0000002d9f757824 */ /* 0x001fe200078e02ff */
[----:B------:R-:W-:Y:S01]  /*3f60*/  IADD3 R166, P0, R166, R160, RZ ;  /* 0x000000a0a6a67210 */ /* 0x000fe20007f1e0ff */
[----:B------:R-:W-:Y:S01]  /*3f70*/  IMAD.WIDE R124, R15, 0x2, R124 ;  /* 0x000000020f7c7825 */ /* 0x000fe200078e027c */
[----:B------:R-:W-:-:S03]  /*3f80*/  LEA.HI.X.SX32 R119, R158, R161, 0x1, P1 ;  /* 0x000000a19e777211 */ /* 0x000fc600008f0eff */
[----:B------:R-:W-:Y:S01]  /*3f90*/  IMAD.WIDE R162, R15, 0x2, R162 ;  /* 0x000000020fa27825 */ /* 0x000fe200078e02a2 */
[----:B------:R-:W-:Y:S01]  /*3fa0*/  LEA.HI.X.SX32 R167, R117, R161, 0x1, P0 ;  /* 0x000000a175a77211 */ /* 0x000fe200000f0eff */
[----:B------:R-:W3:Y:S02]  /*3fb0*/  LDG.E.U16 R124, desc[UR4][R124.64] ;  /* 0x000000047c7c7981 */ /* 0x000ee4000c1e1500 */
[----:B------:R-:W-:-:S04]  /*3fc0*/  IMAD.WIDE R118, R15, 0x2, R118 ;  /* 0x000000020f767825 */ /* 0x000fc800078e0276 */
[C---:B------:R-:W-:Y:S01]  /*3fd0*/  IMAD.WIDE R164, R15.reuse, 0x2, R164 ;  /* 0x000000020fa47825 */ /* 0x040fe200078e02a4 */
[----:B------:R-:W-:Y:S01]  /*3fe0*/  IADD3 R170, P0, R170, R160, RZ ;  /* 0x000000a0aaaa7210 */ /* 0x000fe20007f1e0ff */
[----:B------:R-:W3:Y:S02]  /*3ff0*/  LDG.E.U16 R118, desc[UR4][R118.64] ;  /* 0x0000000476767981 */ /* 0x000ee4000c1e1500 */
[----:B------:R-:W-:Y:S02]  /*4000*/  IMAD.WIDE R166, R15, 0x2, R166 ;  /* 0x000000020fa67825 */ /* 0x000fe400078e02a6 */
[----:B------:R0:W3:Y:S02]  /*4010*/  LDG.E.U16 R125, desc[UR4][R162.64] ;  /* 0x00000004a27d7981 */ /* 0x0000e4000c1e1500 */
[C---:B------:R-:W-:Y:S02]  /*4020*/  IMAD R168, R159.reuse, 0x7a, RZ ;  /* 0x0000007a9fa87824 */ /* 0x040fe400078e02ff */
[C---:B------:R-:W-:Y:S01]  /*4030*/  IMAD R158, R159.reuse, 0x39, RZ ;  /* 0x000000399f9e7824 */ /* 0x040fe200078e02ff */
[----:B------:R1:W3:Y:S04]  /*4040*/  LDG.E.U16 R117, desc[UR4][R166.64] ;  /* 0x00000004a6757981 */ /* 0x0002e8000c1e1500 */
[----:B------:R2:W3:Y:S01]  /*4050*/  LDG.E.U16 R119, desc[UR4][R164.64] ;  /* 0x00000004a4777981 */ /* 0x0004e2000c1e1500 */
[----:B0-----:R-:W-:-:S02]  /*4060*/  IMAD R162, R159, 0x76, RZ ;  /* 0x000000769fa27824 */ /* 0x001fc400078e02ff */
[C---:B------:R-:W-:Y:S01]  /*4070*/  IMAD R163, R159.reuse, 0x3b, RZ ;  /* 0x0000003b9fa37824 */ /* 0x040fe200078e02ff */
[-C--:B------:R-:W-:Y:S02]  /*4080*/  IADD3 R168, P2, R168, R160.reuse, RZ ;  /* 0x000000a0a8a87210 */ /* 0x080fe40007f5e0ff */
[-C--:B------:R-:W-:Y:S01]  /*4090*/  IADD3 R162, P1, R162, R160.reuse, RZ ;  /* 0x000000a0a2a27210 */ /* 0x080fe20007f3e0ff */
[C---:B-1----:R-:W-:Y:S02]  /*40a0*/  IMAD R167, R159.reuse, 0x3, RZ ;  /* 0x000000039fa77824 */ /* 0x042fe400078e02ff */
[----:B--2---:R-:W-:Y:S01]  /*40b0*/  IMAD R165, R159, 0x3d, RZ ;  /* 0x0000003d9fa57824 */ /* 0x004fe200078e02ff */
[----:B------:R-:W-:Y:S02]  /*40c0*/  IADD3 R164, P3, R173, R160, RZ ;  /* 0x000000a0ada47210 */ /* 0x000fe40007f7e0ff */
[-C--:B------:R-:W-:Y:S02]  /*40d0*/  LEA.HI.X.SX32 R171, R158, R161.reuse, 0x1, P0 ;  /* 0x000000a19eab7211 */ /* 0x080fe400000f0eff */
[----:B------:R-:W-:-:S02]  /*40e0*/  LEA.HI.X.SX32 R163, R163, R161, 0x1, P1 ;  /* 0x000000a1a3a37211 */ /* 0x000fc400008f0eff */
[----:B------:R-:W-:Y:S02]  /*40f0*/  IADD3 R166, P4, R176, R160, RZ ;  /* 0x000000a0b0a67210 */ /* 0x000fe40007f9e0ff */
[-C--:B------:R-:W-:Y:S02]  /*4100*/  LEA.HI.X.SX32 R169, R165, R161.reuse, 0x1, P2 ;  /* 0x000000a1a5a97211 */ /* 0x080fe400010f0eff */
[-C--:B------:R-:W-:Y:S01]  /*4110*/  LEA.HI.X.SX32 R165, R167, R161.reuse, 0x1, P3 ;  /* 0x000000a1a7a57211 */ /* 0x080fe200018f0eff */
[----:B------:R-:W-:Y:S01]  /*4120*/  IMAD.WIDE R170, R15, 0x2, R170 ;  /* 0x000000020faa7825 */ /* 0x000fe200078e02aa */
[----:B------:R-:W-:-:S03]  /*4130*/  LEA.HI.X.SX32 R167, R172, R161, 0x1, P4 ;  /* 0x000000a1aca77211 */ /* 0x000fc600020f0eff */
[C---:B------:R-:W-:Y:S01]  /*4140*/  IMAD.WIDE R162, R15.reuse, 0x2, R162 ;  /* 0x000000020fa27825 */ /* 0x040fe200078e02a2 */
[----:B------:R0:W2:Y:S03]  /*4150*/  LDG.E.U16 R158, desc[UR4][R170.64] ;  /* 0x00000004aa9e7981 */ /* 0x0000a6000c1e1500 */
[C---:B------:R-:W-:Y:S02]  /*4160*/  IMAD.WIDE R168, R15.reuse, 0x2, R168 ;  /* 0x000000020fa87825 */ /* 0x040fe400078e02a8 */
[----:B------:R-:W2:Y:S02]  /*4170*/  LDG.E.U16 R162, desc[UR4][R162.64] ;  /* 0x00000004a2a27981 */ /* 0x000ea4000c1e1500 */
[----:B------:R-:W-:-:S04]  /*4180*/  IMAD.WIDE R164, R15, 0x2, R164 ;  /* 0x000000020fa47825 */ /* 0x000fc800078e02a4 */
[----:B------:R-:W-:Y:S02]  /*4190*/  IMAD.WIDE R166, R15, 0x2, R166 ;  /* 0x000000020fa67825 */ /* 0x000fe400078e02a6 */
[----:B------:R-:W2:Y:S02]  /*41a0*/  LDG.E.U16 R164, desc[UR4][R164.64] ;  /* 0x00000004a4a47981 */ /* 0x000ea4000c1e1500 */
[C---:B0-----:R-:W-:Y:S02]  /*41b0*/  IMAD R171, R159.reuse, 0xc, RZ ;  /* 0x0000000c9fab7824 */ /* 0x041fe400078e02ff */
[----:B------:R0:W2:Y:S01]  /*41c0*/  LDG.E.U16 R163, desc[UR4][R168.64] ;  /* 0x00000004a8a37981 */ /* 0x0000a2000c1e1500 */
[----:B------:R-:W-:Y:S01]  /*41d0*/  IMAD R172, R159, 0x16, RZ ;  /* 0x000000169fac7824 */ /* 0x000fe200078e02ff */
[----:B------:R-:W-:Y:S01]  /*41e0*/  IADD3 R174, P1, R179, R160, RZ ;  /* 0x000000a0b3ae7210 */ /* 0x000fe20007f3e0ff */
[C---:B------:R-:W-:Y:S01]  /*41f0*/  IMAD R170, R159.reuse, 0x18, RZ ;  /* 0x000000189faa7824 */ /* 0x040fe200078e02ff */
[----:B------:R1:W2:Y:S01]  /*4200*/  LDG.E.U16 R165, desc[UR4][R166.64] ;  /* 0x00000004a6a57981 */ /* 0x0002a2000c1e1500 */
[----:B0-----:R-:W-:-:S02]  /*4210*/  IMAD R168, R159, 0x14, RZ ;  /* 0x000000149fa87824 */ /* 0x001fc400078e02ff */
[----:B------:R-:W-:Y:S01]  /*4220*/  IMAD R169, R159, 0x7, RZ ;  /* 0x000000079fa97824 */ /* 0x000fe200078e02ff */
[-C--:B-1----:R-:W-:Y:S02]  /*4230*/  IADD3 R166, P0, R171, R160.reuse, RZ ;  /* 0x000000a0aba67210 */ /* 0x082fe40007f1e0ff */
[-C--:B------:R-:W-:Y:S02]  /*4240*/  IADD3 R168, P2, R168, R160.reuse, RZ ;  /* 0x000000a0a8a87210 */ /* 0x080fe40007f5e0ff */
[-C--:B------:R-:W-:Y:S02]  /*4250*/  IADD3 R172, P3, R172, R160.reuse, RZ ;  /* 0x000000a0acac7210 */ /* 0x080fe40007f7e0ff */
[-C--:B------:R-:W-:Y:S02]  /*4260*/  LEA.HI.X.SX32 R167, R173, R161.reuse, 0x1, P0 ;  /* 0x000000a1ada77211 */ /* 0x080fe400000f0eff */
[----:B------:R-:W-:Y:S02]  /*4270*/  IADD3 R170, P4, R170, R160, RZ ;  /* 0x000000a0aaaa7210 */ /* 0x000fe40007f9e0ff */
[----:B------:R-:W-:-:S02]  /*4280*/  LEA.HI.X.SX32 R175, R169, R161, 0x1, P1 ;  /* 0x000000a1a9af7211 */ /* 0x000fc400008f0eff */
[-C--:B------:R-:W-:Y:S01]  /*4290*/  LEA.HI.X.SX32 R169, R176, R161.reuse, 0x1, P2 ;  /* 0x000000a1b0a97211 */ /* 0x080fe200010f0eff */
[----:B------:R-:W-:Y:S01]  /*42a0*/  IMAD.WIDE R166, R15, 0x2, R166 ;  /* 0x000000020fa67825 */ /* 0x000fe200078e02a6 */
[-C--:B------:R-:W-:Y:S02]  /*42b0*/  LEA.HI.X.SX32 R173, R178, R161.reuse, 0x1, P3 ;  /* 0x000000a1b2ad7211 */ /* 0x080fe400018f0eff */
[----:B------:R-:W-:Y:S01]  /*42c0*/  LEA.HI.X.SX32 R171, R171, R161, 0x1, P4 ;  /* 0x000000a1abab7211 */ /* 0x000fe200020f0eff */
[C---:B------:R-:W-:Y:S02]  /*42d0*/  IMAD.WIDE R174, R15.reuse, 0x2, R174 ;  /* 0x000000020fae7825 */ /* 0x040fe400078e02ae */
[----:B------:R-:W2:Y:S02]  /*42e0*/  LDG.E.U16 R166, desc[UR4][R166.64] ;  /* 0x00000004a6a67981 */ /* 0x000ea4000c1e1500 */
[----:B------:R-:W-:-:S04]  /*42f0*/  IMAD.WIDE R168, R15, 0x2, R168 ;  /* 0x000000020fa87825 */ /* 0x000fc800078e02a8 */
[C---:B------:R-:W-:Y:S02]  /*4300*/  IMAD.WIDE R172, R15.reuse, 0x2, R172 ;  /* 0x000000020fac7825 */ /* 0x040fe400078e02ac */
[----:B------:R-:W2:Y:S02]  /*4310*/  LDG.E.U16 R168, desc[UR4][R168.64] ;  /* 0x00000004a8a87981 */ /* 0x000ea4000c1e1500 */
[----:B------:R-:W-:Y:S02]  /*4320*/  IMAD.WIDE R170, R15, 0x2, R170 ;  /* 0x000000020faa7825 */ /* 0x000fe400078e02aa */
[----:B------:R0:W2:Y:S02]  /*4330*/  LDG.E.U16 R167, desc[UR4][R174.64] ;  /* 0x00000004aea77981 */ /* 0x0000a4000c1e1500 */
[C---:B------:R-:W-:Y:S02]  /*4340*/  IMAD R178, R159.reuse, 0x1e, RZ ;  /* 0x0000001e9fb27824 */ /* 0x040fe400078e02ff */
[----:B------:R1:W2:Y:S01]  /*4350*/  LDG.E.U16 R180, desc[UR4][R170.64] ;  /* 0x00000004aab47981 */ /* 0x0002a2000c1e1500 */
[----:B------:R-:W-:-:S03]  /*4360*/  IMAD R176, R159, 0x4c, RZ ;  /* 0x0000004c9fb07824 */ /* 0x000fc600078e02ff */
[----:B------:R4:W2:Y:S01]  /*4370*/  LDG.E.U16 R169, desc[UR4][R172.64] ;  /* 0x00000004aca97981 */ /* 0x0008a2000c1e1500 */
[C---:B0-----:R-:W-:Y:S01]  /*4380*/  IMAD R174, R159.reuse, 0x1c, RZ ;  /* 0x0000001c9fae7824 */ /* 0x041fe200078e02ff */
[----:B------:R-:W-:Y:S01]  /*4390*/  IADD3 R178, P4, R178, R160, RZ ;  /* 0x000000a0b2b27210 */ /* 0x000fe20007f9e0ff */
[----:B-1----:R-:W-:-:S03]  /*43a0*/  IMAD R170, R159, 0x50, RZ ;  /* 0x000000509faa7824 */ /* 0x002fc600078e02ff */
[-C--:B------:R-:W-:Y:S01]  /*43b0*/  IADD3 R174, P3, R174, R160.reuse, RZ ;  /* 0x000000a0aeae7210 */ /* 0x080fe20007f7e0ff */
[C---:B----4-:R-:W-:Y:S01]  /*43c0*/  IMAD R172, R159.reuse, 0x1a, RZ ;  /* 0x0000001a9fac7824 */ /* 0x050fe200078e02ff */
[-C--:B------:R-:W-:Y:S01]  /*43d0*/  IADD3 R176, P0, R176, R160.reuse, RZ ;  /* 0x000000a0b0b07210 */ /* 0x080fe20007f1e0ff */
[----:B------:R-:W-:Y:S01]  /*43e0*/  IMAD R171, R159, 0xd, RZ ;  /* 0x0000000d9fab7824 */ /* 0x000fe200078e02ff */
[-C--:B------:R-:W-:Y:S02]  /*43f0*/  IADD3 R170, P1, R170, R160.reuse, RZ ;  /* 0x000000a0aaaa7210 */ /* 0x080fe40007f3e0ff */
[----:B------:R-:W-:Y:S02]  /*4400*/  IADD3 R172, P2, R172, R160, RZ ;  /* 0x000000a0acac7210 */ /* 0x000fe40007f5e0ff */
[-C--:B------:R-:W-:Y:S02]  /*4410*/  LEA.HI.X.SX32 R175, R179, R161.reuse, 0x1, P3 ;  /* 0x000000a1b3af7211 */ /* 0x080fe400018f0eff */
[----:B------:R-:W-:-:S02]  /*4420*/  LEA.HI.X.SX32 R179, R192, R161, 0x1, P4 ;  /* 0x000000a1c0b37211 */ /* 0x000fc400020f0eff */
[-C--:B------:R-:W-:Y:S02]  /*4430*/  LEA.HI.X.SX32 R173, R171, R161.reuse, 0x1, P2 ;  /* 0x000000a1abad7211 */ /* 0x080fe400010f0eff */
[-C--:B------:R-:W-:Y:S02]  /*4440*/  LEA.HI.X.SX32 R177, R177, R161.reuse, 0x1, P0 ;  /* 0x000000a1b1b17211 */ /* 0x080fe400000f0eff */
[----:B------:R-:W-:Y:S01]  /*4450*/  LEA.HI.X.SX32 R171, R189, R161, 0x1, P1 ;  /* 0x000000a1bdab7211 */ /* 0x000fe200008f0eff */
[----:B------:R-:W-:-:S04]  /*4460*/  IMAD.WIDE R178, R15, 0x2, R178 ;  /* 0x000000020fb27825 */ /* 0x000fc800078e02b2 */
[C---:B------:R-:W-:Y:S01]  /*4470*/  IMAD.WIDE R172, R15.reuse, 0x2, R172 ;  /* 0x000000020fac7825 */ /* 0x040fe200078e02ac */
[----:B------:R0:W4:Y:S03]  /*4480*/  LDG.E.U16 R193, desc[UR4][R178.64] ;  /* 0x00000004b2c17981 */ /* 0x000126000c1e1500 */
[C---:B------:R-:W-:Y:S01]  /*4490*/  IMAD.WIDE R176, R15.reuse, 0x2, R176 ;  /* 0x000000020fb07825 */ /* 0x040fe200078e02b0 */
[----:B------:R1:W4:Y:S03]  /*44a0*/  LDG.E.U16 R189, desc[UR4][R172.64] ;  /* 0x00000004acbd7981 */ /* 0x000326000c1e1500 */
[C---:B------:R-:W-:Y:S01]  /*44b0*/  IMAD.WIDE R170, R15.reuse, 0x2, R170 ;  /* 0x000000020faa7825 */ /* 0x040fe200078e02aa */
[----:B------:R5:W4:Y:S03]  /*44c0*/  LDG.E.U16 R194, desc[UR4][R176.64] ;  /* 0x00000004b0c27981 */ /* 0x000b26000c1e1500 */
[----:B------:R-:W-:Y:S01]  /*44d0*/  IMAD.WIDE R174, R15, 0x2, R174 ;  /* 0x000000020fae7825 */ /* 0x000fe200078e02ae */
[----:B------:R5:W2:Y:S03]  /*44e0*/  LDG.E.U16 R195, desc[UR4][R170.64] ;  /* 0x00000004aac37981 */ /* 0x000aa6000c1e1500 */
[C---:B0-----:R-:W-:Y:S01]  /*44f0*/  IMAD R178, R159.reuse, 0x64, RZ ;  /* 0x000000649fb27824 */ /* 0x041fe200078e02ff */
[----:B------:R0:W4:Y:S01]  /*4500*/  LDG.E.U16 R192, desc[UR4][R174.64] ;  /* 0x00000004aec07981 */ /* 0x000122000c1e1500 */
[----:B-1----:R-:W-:-:S02]  /*4510*/  IMAD R172, R159, 0x74, RZ ;  /* 0x000000749fac7824 */ /* 0x002fc400078e02ff */
[C---:B-----5:R-:W-:Y:S02]  /*4520*/  IMAD R176, R159.reuse, 0x70, RZ ;  /* 0x000000709fb07824 */ /* 0x060fe400078e02ff */
[C---:B------:R-:W-:Y:S01]  /*4530*/  IMAD R170, R159.reuse, 0x54, RZ ;  /* 0x000000549faa7824 */ /* 0x040fe200078e02ff */
[-C--:B------:R-:W-:Y:S02]  /*4540*/  IADD3 R178, P2, R178, R160.reuse, RZ ;  /* 0x000000a0b2b27210 */ /* 0x080fe40007f5e0ff */
[-C--:B------:R-:W-:Y:S01]  /*4550*/  IADD3 R176, P3, R176, R160.reuse, RZ ;  /* 0x000000a0b0b07210 */ /* 0x080fe20007f7e0ff */
[----:B0-----:R-:W-:Y:S01]  /*4560*/  IMAD R174, R159, 0x60, RZ ;  /* 0x000000609fae7824 */ /* 0x001fe200078e02ff */
[-C--:B------:R-:W-:Y:S02]  /*4570*/  IADD3 R172, P4, R172, R160.reuse, RZ ;  /* 0x000000a0acac7210 */ /* 0x080fe40007f9e0ff */
[----:B------:R-:W-:Y:S02]  /*4580*/  IADD3 R170, P0, R170, R160, RZ ;  /* 0x000000a0aaaa7210 */ /* 0x000fe40007f1e0ff */
[----:B------:R-:W-:-:S02]  /*4590*/  LEA.HI.X.SX32 R179, R186, R161, 0x1, P2 ;  /* 0x000000a1bab37211 */ /* 0x000fc400010f0eff */
[----:B------:R-:W-:Y:S02]  /*45a0*/  IADD3 R174, P1, R174, R160, RZ ;  /* 0x000000a0aeae7210 */ /* 0x000fe40007f3e0ff */
[-C--:B------:R-:W-:Y:S02]  /*45b0*/  LEA.HI.X.SX32 R177, R187, R161.reuse, 0x1, P3 ;  /* 0x000000a1bbb17211 */ /* 0x080fe400018f0eff */
[-C--:B------:R-:W-:Y:S02]  /*45c0*/  LEA.HI.X.SX32 R173, R188, R161.reuse, 0x1, P4 ;  /* 0x000000a1bcad7211 */ /* 0x080fe400020f0eff */
[-C--:B------:R-:W-:Y:S01]  /*45d0*/  LEA.HI.X.SX32 R171, R184, R161.reuse, 0x1, P0 ;  /* 0x000000a1b8ab7211 */ /* 0x080fe200000f0eff */
[----:B------:R-:W-:Y:S01]  /*45e0*/  IMAD.WIDE R178, R15, 0x2, R178 ;  /* 0x000000020fb27825 */ /* 0x000fe200078e02b2 */
[----:B------:R-:W-:-:S03]  /*45f0*/  LEA.HI.X.SX32 R175, R185, R161, 0x1, P1 ;  /* 0x000000a1b9af7211 */ /* 0x000fc600008f0eff */
[C---:B------:R-:W-:Y:S01]  /*4600*/  IMAD.WIDE R176, R15.reuse, 0x2, R176 ;  /* 0x000000020fb07825 */ /* 0x040fe200078e02b0 */
[----:B------:R0:W5:Y:S03]  /*4610*/  LDG.E.U16 R186, desc[UR4][R178.64] ;  /* 0x00000004b2ba7981 */ /* 0x000166000c1e1500 */
[C---:B------:R-:W-:Y:S01]  /*4620*/  IMAD.WIDE R172, R15.reuse, 0x2, R172 ;  /* 0x000000020fac7825 */ /* 0x040fe200078e02ac */
[----:B------:R1:W4:Y:S03]  /*4630*/  LDG.E.U16 R187, desc[UR4][R176.64] ;  /* 0x00000004b0bb7981 */ /* 0x000326000c1e1500 */
[C---:B------:R-:W-:Y:S01]  /*4640*/  IMAD.WIDE R170, R15.reuse, 0x2, R170 ;  /* 0x000000020faa7825 */ /* 0x040fe200078e02aa */
[----:B------:R1:W5:Y:S03]  /*4650*/  LDG.E.U16 R188, desc[UR4][R172.64] ;  /* 0x00000004acbc7981 */ /* 0x000366000c1e1500 */
[----:B------:R-:W-:Y:S01]  /*4660*/  IMAD.WIDE R174, R15, 0x2, R174 ;  /* 0x000000020fae7825 */ /* 0x000fe200078e02ae */
[----:B------:R1:W5:Y:S03]  /*4670*/  LDG.E.U16 R184, desc[UR4][R170.64] ;  /* 0x00000004aab87981 */ /* 0x000366000c1e1500 */
[C---:B0-----:R-:W-:Y:S01]  /*4680*/  IMAD R178, R159.reuse, 0x6c, RZ ;  /* 0x0000006c9fb27824 */ /* 0x041fe200078e02ff */
[----:B------:R0:W5:Y:S01]  /*4690*/  LDG.E.U16 R185, desc[UR4][R174.64] ;  /* 0x00000004aeb97981 */ /* 0x000162000c1e1500 */
[----:B-1----:R-:W-:-:S02]  /*46a0*/  IMAD R176, R159, 0x78, RZ ;  /* 0x000000789fb07824 */ /* 0x002fc400078e02ff */
[C---:B------:R-:W-:Y:S02]  /*46b0*/  IMAD R172, R159.reuse, 0x58, RZ ;  /* 0x000000589fac7824 */ /* 0x040fe400078e02ff */
        /* <DEDUP_REMOVED lines=16> */
[----:B------:R1:W5:Y:S03]  /*47c0*/  LDG.E.U16 R181, desc[UR4][R172.64] ;  /* 0x00000004acb57981 */ /* 0x000366000c1e1500 */
        /* <DEDUP_REMOVED lines=9> */
[-C--:B------:R-:W-:Y:S01]  /*4860*/  IADD3 R178, P1, R178, R160.reuse, RZ ;  /* 0x000000a0b2b27210 */ /* 0x080fe20007f3e0ff */
[C---:B------:R-:W-:Y:S01]  /*4870*/  IMAD R173, R159.reuse, 0x2f, RZ ;  /* 0x0000002f9fad7824 */ /* 0x040fe200078e02ff */
[-C--:B------:R-:W-:Y:S01]  /*4880*/  IADD3 R176, P0, R176, R160.reuse, RZ ;  /* 0x000000a0b0b07210 */ /* 0x080fe20007f1e0ff */
[C---:B0-----:R-:W-:Y:S01]  /*4890*/  IMAD R174, R159.reuse, 0x27, RZ ;  /* 0x000000279fae7824 */ /* 0x041fe200078e02ff */
[-C--:B------:R-:W-:Y:S01]  /*48a0*/  IADD3 R172, P3, R172, R160.reuse, RZ ;  /* 0x000000a0acac7210 */ /* 0x080fe20007f7e0ff */
[C---:B------:R-:W-:Y:S01]  /*48b0*/  IMAD R175, R159.reuse, 0x3f, RZ ;  /* 0x0000003f9faf7824 */ /* 0x040fe200078e02ff */
[----:B------:R-:W-:Y:S01]  /*48c0*/  IADD3 R170, P2, R170, R160, RZ ;  /* 0x000000a0aaaa7210 */ /* 0x000fe20007f5e0ff */
[----:B------:R-:W-:Y:S01]  /*48d0*/  IMAD R171, R159, 0x37, RZ ;  /* 0x000000379fab7824 */ /* 0x000fe200078e02ff */
[-C--:B------:R-:W-:Y:S01]  /*48e0*/  LEA.HI.X.SX32 R179, R173, R161.reuse, 0x1, P1 ;  /* 0x000000a1adb37211 */ /* 0x080fe200008f0eff */
[----:B------:R-:W-:Y:S01]  /*48f0*/  IMAD.IADD R126, R196, 0x1, R160 ;  /* 0x00000001c47e7824 */ /* 0x000fe200078e02a0 */
[----:B------:R-:W-:-:S02]  /*4900*/  LEA.HI.X.SX32 R177, R174, R161, 0x1, P0 ;  /* 0x000000a1aeb17211 */ /* 0x000fc400000f0eff */
[-C--:B------:R-:W-:Y:S02]  /*4910*/  LEA.HI.X.SX32 R173, R175, R161.reuse, 0x1, P3 ;  /* 0x000000a1afad7211 */ /* 0x080fe400018f0eff */
[----:B------:R-:W-:Y:S01]  /*4920*/  LEA.HI.X.SX32 R171, R171, R161, 0x1, P2 ;  /* 0x000000a1abab7211 */ /* 0x000fe200010f0eff */
[----:B------:R-:W-:-:S04]  /*4930*/  IMAD.WIDE R174, R15, 0x2, R126 ;  /* 0x000000020fae7825 */ /* 0x000fc800078e027e */
[C---:B------:R-:W-:Y:S02]  /*4940*/  IMAD.WIDE R176, R15.reuse, 0x2, R176 ;  /* 0x000000020fb07825 */ /* 0x040fe400078e02b0 */
[----:B------:R-:W5:Y:S02]  /*4950*/  LDG.E.U16 R174, desc[UR4][R174.64] ;  /* 0x00000004aeae7981 */ /* 0x000f64000c1e1500 */
[C---:B------:R-:W-:Y:S02]  /*4960*/  IMAD.WIDE R178, R15.reuse, 0x2, R178 ;  /* 0x000000020fb27825 */ /* 0x040fe400078e02b2 */
[----:B------:R-:W5:Y:S02]  /*4970*/  LDG.E.U16 R176, desc[UR4][R176.64] ;  /* 0x00000004b0b07981 */ /* 0x000f64000c1e1500 */
[C---:B------:R-:W-:Y:S02]  /*4980*/  IMAD.WIDE R172, R15.reuse, 0x2, R172 ;  /* 0x000000020fac7825 */ /* 0x040fe400078e02ac */
[----:B------:R-:W5:Y:S02]  /*4990*/  LDG.E.U16 R178, desc[UR4][R178.64] ;  /* 0x00000004b2b27981 */ /* 0x000f64000c1e1500 */
[----:B------:R-:W-:-:S02]  /*49a0*/  IMAD.WIDE R170, R15, 0x2, R170 ;  /* 0x000000020faa7825 */ /* 0x000fc400078e02aa */
[----:B------:R-:W5:Y:S04]  /*49b0*/  LDG.E.U16 R172, desc[UR4][R172.64] ;  /* 0x00000004acac7981 */ /* 0x000f68000c1e1500 */
[----:B------:R-:W5:Y:S01]  /*49c0*/  LDG.E.U16 R175, desc[UR4][R170.64] ;  /* 0x00000004aaaf7981 */ /* 0x000f62000c1e1500 */
[----:B------:R-:W-:Y:S06]  /*49d0*/  BAR.SYNC.DEFER_BLOCKING 0x0 ;  /* 0x0000000000007b1d */ /* 0x000fec0000010000 */
[----:B------:R-:W-:Y:S04]  /*49e0*/  STS.U16 [R14+0x8000], R89 ;  /* 0x008000590e007388 */ /* 0x000fe80000000400 */
[----:B------:R-:W-:Y:S04]  /*49f0*/  STS.U16 [R14+0x8400], R88 ;  /* 0x008400580e007388 */ /* 0x000fe80000000400 */
[----:B------:R-:W-:Y:S04]  /*4a00*/  STS.U16 [R14+0x8800], R90 ;  /* 0x0088005a0e007388 */ /* 0x000fe80000000400 */
[----:B---3--:R-:W-:Y:S04]  /*4a10*/  STS.U16 [R14+0x8c00], R99 ;  /* 0x008c00630e007388 */ /* 0x008fe80000000400 */
[----:B------:R-:W-:Y:S04]  /*4a20*/  STS.U16 [R14+0x9000], R92 ;  /* 0x0090005c0e007388 */ /* 0x000fe80000000400 */
[----:B--2---:R-:W-:Y:S04]  /*4a30*/  STS.U16 [R14+0x9400], R195 ;  /* 0x009400c30e007388 */ /* 0x004fe80000000400 */
        /* <DEDUP_REMOVED lines=56> */
[----:B------:R2:W-:Y:S04]  /*4dc0*/  STS.U16 [R7+0x9b80], R175 ;  /* 0x009b80af07007388 */ /* 0x0005e80000000400 */
[----:B------:R3:W-:Y:S01]  /*4dd0*/  STS.U16 [R7+0x9f80], R172 ;  /* 0x009f80ac07007388 */ /* 0x0007e20000000400 */
[----:B------:R4:W-:Y:S06]  /*4de0*/  MEMBAR.ALL.CTA ;  /* 0x0000000000007992 */ /* 0x0009ec0000008000 */
[----:B----4-:R-:W4:Y:S01]  /*4df0*/  FENCE.VIEW.ASYNC.S ;  /* 0x00000000000073c6 */ /* 0x010f220000000000 */
[----:B------:R-:W-:-:S02]  /*4e00*/  MOV R170, UR5 ;  /* 0x0000000500aa7c02 */ /* 0x000fc40008000f00 */
[----:B------:R-:W-:Y:S01]  /*4e10*/  MOV R171, UR4 ;  /* 0x0000000400ab7c02 */ /* 0x000fe20008000f00 */
[----:B------:R-:W-:Y:S01]  /*4e20*/  UIADD3.64 UR48, UR32, 0x100, URZ ;  /* 0x0000010020307897 */ /* 0x000fe2000fffe03f */
[----:B0-----:R-:W5:Y:S01]  /*4e30*/  LDL.64 R164, [R1+0x170] ;  /* 0x0001700001a47983 */ /* 0x001f620000100a00 */
[----:B------:R-:W-:Y:S02]  /*4e40*/  UIADD3.64 UR50, UR34, 0x4, URZ ;  /* 0x0000000422327897 */ /* 0x000fe4000fffe03f */
[----:B------:R-:W-:Y:S02]  /*4e50*/  UIADD3.64 UR52, UR32, 0x180, URZ ;  /* 0x0000018020347897 */ /* 0x000fe4000fffe03f */
[----:B------:R-:W-:Y:S01]  /*4e60*/  UIADD3.64 UR54, UR34, 0x1fe, URZ ;  /* 0x000001fe22367897 */ /* 0x000fe2000fffe03f */
[----:B------:R-:W-:Y:S01]  /*4e70*/  LOP3.LUT R195, R199, 0x3, RZ, 0xc0, !PT ;  /* 0x00000003c7c37812 */ /* 0x000fe200078ec0ff */
[----:B-1----:R-:W5:Y:S04]  /*4e80*/  LDL.64 R166, [R1+0x168] ;  /* 0x0001680001a67983 */ /* 0x002f680000100a00 */
[----:B--2---:R-:W2:Y:S04]  /*4e90*/  LDL.64 R174, [R1+0x158] ;  /* 0x0001580001ae7983 */ /* 0x004ea80000100a00 */
[----:B------:R-:W2:Y:S01]  /*4ea0*/  LDL.64 R186, [R1+0x140] ;  /* 0x0001400001ba7983 */ /* 0x000ea20000100a00 */
[----:B----4-:R-:W-:Y:S06]  /*4eb0*/  BAR.SYNC.DEFER_BLOCKING 0x0 ;  /* 0x0000000000007b1d */ /* 0x010fec0000010000 */
[----:B---3--:R-:W3:Y:S04]  /*4ec0*/  LDL.64 R172, [R1+0x130] ;  /* 0x0001300001ac7983 */ /* 0x008ee80000100a00 */
[----:B------:R-:W4:Y:S04]  /*4ed0*/  LDL.64 R178, [R1+0x138] ;  /* 0x0001380001b27983 */ /* 0x000f280000100a00 */
[----:B------:R-:W4:Y:S04]  /*4ee0*/  LDL.64 R184, [R1+0x128] ;  /* 0x0001280001b87983 */ /* 0x000f280000100a00 */
[----:B------:R-:W4:Y:S01]  /*4ef0*/  LDL.64 R188, [R1+0x150] ;  /* 0x0001500001bc7983 */ /* 0x000f220000100a00 */
[----:B------:R-:W-:-:S03]  /*4f00*/  WARPGROUP.ARRIVE ;  /* 0x00000000000079c5 */ /* 0x000fc60000000000 */
[----:B------:R-:W4:Y:S04]  /*4f10*/  LDL.64 R176, [R1+0x120] ;  /* 0x0001200001b07983 */ /* 0x000f280000100a00 */
[----:B------:R-:W4:Y:S01]  /*4f20*/  LDL.64 R168, [R1+0x118] ;  /* 0x0001180001a87983 */ /* 0x000f220000100a00 */
[----:B------:R-:W-:Y:S01]  /*4f30*/  HGMMA.64x32x16.F32.BF16 R104, gdesc[UR56].tnspA, RZ, !UPT ;  /* 0x20600000386879f0 */ /* 0x000fe2000c7018ff */
[----:B------:R-:W-:Y:S02]  /*4f40*/  UIADD3.64 UR4, UR32, 0x80, URZ ;  /* 0x0000008020047897 */ /* 0x000fe4000fffe03f */
[----:B------:R-:W4:Y:S04]  /*4f50*/  LDL.64 R182, [R1+0x110] ;  /* 0x0001100001b67983 */ /* 0x000f280000100a00 */
[----:B------:R-:W4:Y:S01]  /*4f60*/  LDL.64 R180, [R1+0x100] ;  /* 0x0001000001b47983 */ /* 0x000f220000100a00 */
[----:B------:R-:W-:Y:S04]  /*4f70*/  HGMMA.64x32x16.F32.BF16 R104, gdesc[UR32].tnspA, R104 ;  /* 0x20600000206879f0 */ /* 0x000fe80008701868 */
        /* <DEDUP_REMOVED lines=10> */
[----:B------:R-:W-:Y:S01]  /*5020*/  HGMMA.64x32x16.F32.BF16 R104, gdesc[UR40].tnspA, R104 ;  /* 0x20600000286879f0 */ /* 0x000fe20008701868 */
[----:B------:R-:W-:Y:S01]  /*5030*/  UMOV UR58, UR48 ;  /* 0x00000030003a7c82 */ /* 0x000fe20008000000 */
[----:B------:R-:W-:Y:S01]  /*5040*/  UMOV UR59, UR49 ;  /* 0x00000031003b7c82 */ /* 0x000fe20008000000 */
[----:B------:R-:W-:-:S02]  /*5050*/  R2UR UR51, R120 ;  /* 0x00000000783372ca */ /* 0x000fc400000e0000 */
[----:B------:R-:W-:Y:S02]  /*5060*/  R2UR UR50, R23 ;  /* 0x00000000173272ca */ /* 0x000fe400000e0000 */
[----:B------:R-:W-:Y:S02]  /*5070*/  R2UR UR49, R20 ;  /* 0x00000000143172ca */ /* 0x000fe400000e0000 */
[----:B------:R-:W-:Y:S01]  /*5080*/  R2UR UR48, R122 ;  /* 0x000000007a3072ca */ /* 0x000fe200000e0000 */
[----:B------:R-:W-:Y:S01]  /*5090*/  HGMMA.64x32x16.F32.BF16 R104, gdesc[UR44].tnspA, R104 ;  /* 0x206000002c6879f0 */ /* 0x000fe20008701868 */
[----:B------:R-:W-:Y:S01]  /*50a0*/  UMOV UR6, UR4 ;  /* 0x0000000400067c82 */ /* 0x000fe20008000000 */
[----:B------:R-:W-:Y:S01]  /*50b0*/  UMOV UR7, UR5 ;  /* 0x0000000500077c82 */ /* 0x000fe20008000000 */
[----:B------:R-:W-:Y:S01]  /*50c0*/  UMOV UR4, UR52 ;  /* 0x0000003400047c82 */ /* 0x000fe20008000000 */
[----:B------:R-:W-:Y:S01]  /*50d0*/  UMOV UR5, UR53 ;  /* 0x0000003500057c82 */ /* 0x000fe20008000000 */
[----:B------:R-:W-:-:S02]  /*50e0*/  R2UR UR55, R121 ;  /* 0x00000000793772ca */ /* 0x000fc400000e0000 */
[----:B------:R-:W-:Y:S02]  /*50f0*/  R2UR UR54, R123 ;  /* 0x000000007b3672ca */ /* 0x000fe400000e0000 */
[----:B------:R-:W-:Y:S02]  /*5100*/  R2UR UR53, R22 ;  /* 0x00000000163572ca */ /* 0x000fe400000e0000 */
[----:B------:R-:W-:Y:S01]  /*5110*/  R2UR UR52, R21 ;  /* 0x00000000153472ca */ /* 0x000fe200000e0000 */
[----:B------:R-:W-:Y:S06]  /*5120*/  HGMMA.64x32x16.F32.BF16 R104, gdesc[UR48].tnspA, R104 ;  /* 0x20600000306879f0 */ /* 0x000fec0008701868 */
[----:B------:R-:W-:-:S02]  /*5130*/  MOV R120, UR55 ;  /* 0x0000003700787c02 */ /* 0x000fc40008000f00 */
[----:B------:R-:W-:Y:S02]  /*5140*/  MOV R121, UR54 ;  /* 0x0000003600797c02 */ /* 0x000fe40008000f00 */
[----:B------:R-:W-:Y:S02]  /*5150*/  MOV R122, UR53 ;  /* 0x00000035007a7c02 */ /* 0x000fe40008000f00 */
[----:B------:R-:W-:Y:S01]  /*5160*/  MOV R123, UR52 ;  /* 0x00000034007b7c02 */ /* 0x000fe20008000f00 */
[----:B------:R-:W-:Y:S01]  /*5170*/  HGMMA.64x32x16.F32.BF16 R104, gdesc[UR52].tnspA, R104 ;  /* 0x20600000346879f0 */ /* 0x000fe20008701868 */
[----:B------:R-:W-:Y:S01]  /*5180*/  UIADD3.64 UR54, UR34, 0xfe, URZ ;  /* 0x000000fe22367897 */ /* 0x000fe2000fffe03f */
[----:B------:R-:W-:Y:S01]  /*5190*/  UMOV UR52, UR56 ;  /* 0x0000003800347c82 */ /* 0x000fe20008000000 */
[----:B------:R-:W-:-:S07]  /*51a0*/  UMOV UR53, UR57 ;  /* 0x0000003900357c82 */ /* 0x000fce0008000000 */
[----:B------:R-:W-:Y:S01]  /*51b0*/  HGMMA.64x32x16.F32.BF16 R88, gdesc[UR52].tnspA, RZ, !UPT ;  /* 0x20600000345879f0 */ /* 0x000fe2000c7018ff */
[----:B------:R-:W-:Y:S02]  /*51c0*/  MOV R20, UR51 ;  /* 0x0000003300147c02 */ /* 0x000fe40008000f00 */
[----:B------:R-:W-:Y:S01]  /*51d0*/  MOV R21, UR50 ;  /* 0x0000003200157c02 */ /* 0x000fe20008000f00 */
[----:B------:R-:W-:Y:S01]  /*51e0*/  UIADD3.64 UR50, UR34, 0x100, URZ ;  /* 0x0000010022327897 */ /* 0x000fe2000fffe03f */
[----:B------:R-:W-:Y:S01]  /*51f0*/  MOV R22, UR49 ;  /* 0x0000003100167c02 */ /* 0x000fe20008000f00 */
[----:B------:R-:W-:Y:S01]  /*5200*/  UMOV UR49, UR33 ;  /* 0x0000002100317c82 */ /* 0x000fe20008000000 */
[----:B------:R-:W-:Y:S01]  /*5210*/  MOV R23, UR48 ;  /* 0x0000003000177c02 */ /* 0x000fe20008000f00 */
[----:B------:R-:W-:Y:S01]  /*5220*/  UMOV UR48, UR32 ;  /* 0x0000002000307c82 */ /* 0x000fe20008000000 */
[----:B------:R-:W-:-:S04]  /*5230*/  UIADD3.64 UR54, UR34, 0x102, URZ ;  /* 0x0000010222367897 */ /* 0x000fc8000fffe03f */
[----:B------:R-:W-:Y:S01]  /*5240*/  HGMMA.64x32x16.F32.BF16 R88, gdesc[UR48].tnspA, R88 ;  /* 0x20600000305879f0 */ /* 0x000fe20008701858 */
[----:B------:R-:W-:Y:S01]  /*5250*/  UMOV UR52, UR6 ;  /* 0x0000000600347c82 */ /* 0x000fe20008000000 */
[----:B------:R-:W-:Y:S01]  /*5260*/  UMOV UR53, UR7 ;  /* 0x0000000700357c82 */ /* 0x000fe20008000000 */
[----:B------:R-:W-:Y:S02]  /*5270*/  UIADD3.64 UR50, UR34, 0x104, URZ ;  /* 0x0000010422327897 */ /* 0x000fe4000fffe03f */
[----:B------:R-:W-:Y:S01]  /*5280*/  HGMMA.64x32x16.F32.BF16 R88, gdesc[UR52].tnspA, R88 ;  /* 0x20600000345879f0 */ /* 0x000fe20008701858 */
[----:B------:R-:W-:Y:S01]  /*5290*/  UMOV UR48, UR58 ;  /* 0x0000003a00307c82 */ /* 0x000fe20008000000 */
[----:B------:R-:W-:Y:S01]  /*52a0*/  UMOV UR49, UR59 ;  /* 0x0000003b00317c82 */ /* 0x000fe20008000000 */
[----:B------:R-:W-:-:S04]  /*52b0*/  UIADD3.64 UR6, UR34, 0x2fe, URZ ;  /* 0x000002fe22067897 */ /* 0x000fc8000fffe03f */
[----:B------:R-:W-:Y:S01]  /*52c0*/  HGMMA.64x32x16.F32.BF16 R88, gdesc[UR48].tnspA, R88 ;  /* 0x20600000305879f0 */ /* 0x000fe20008701858 */
        /* <DEDUP_REMOVED lines=38> */
[----:B------:R-:W-:Y:S02]  /*5530*/  R2UR UR49, R22 ;  /* 0x00000000163172ca */ /* 0x000fe400000e0000 */
[----:B------:R-:W-:-:S11]  /*5540*/  R2UR UR48, R23 ;  /* 0x00000000173072ca */ /* 0x000fd600000e0000 */
[----:B------:R-:W-:Y:S02]  /*5550*/  UMOV UR53, UR49 ;  /* 0x0000003100357c82 */ /* 0x000fe40008000000 */
[----:B------:R-:W-:Y:S02]  /*5560*/  UMOV UR52, UR48 ;  /* 0x0000003000347c82 */ /* 0x000fe40008000000 */
[----:B------:R-:W-:Y:S01]  /*5570*/  HGMMA.64x32x16.F32.BF16 R88, gdesc[UR52].tnspA, R88 ;  /* 0x20600000345879f0 */ /* 0x000fe20008701858 */
[----:B------:R-:W-:Y:S02]  /*5580*/  R2UR UR53, R122 ;  /* 0x000000007a3572ca */ /* 0x000fe400000e0000 */
[----:B------:R-:W-:Y:S01]  /*5590*/  R2UR UR52, R123 ;  /* 0x000000007b3472ca */ /* 0x000fe200000e0000 */
[----:B------:R-:W-:-:S10]  /*55a0*/  UIADD3.64 UR6, UR34, 0x704, URZ ;  /* 0x0000070422067897 */ /* 0x000fd4000fffe03f */
[----:B------:R-:W-:Y:S02]  /*55b0*/  UMOV UR5, UR53 ;  /* 0x0000003500057c82 */ /* 0x000fe40008000000 */
[----:B------:R-:W-:Y:S01]  /*55c0*/  UMOV UR4, UR52 ;  /* 0x0000003400047c82 */ /* 0x000fe20008000000 */
[----:B------:R-:W-:Y:S01]  /*55d0*/  LEA R195, P1, R195, R16, 0x1 ;  /* 0x00000010c3c37211 */ /* 0x000fe200078208ff */
[----:B------:R-:W-:Y:S01]  /*55e0*/  HGMMA.64x32x16.F32.BF16 R88, gdesc[UR4].tnspA, R88, gsb0 ;  /* 0x20600000045879f0 */ /* 0x000fe20008001858 */
[----:B------:R-:W-:Y:S02]  /*55f0*/  R2UR UR51, R20 ;  /* 0x00000000143372ca */ /* 0x000fe400000e0000 */
[----:B------:R-:W-:Y:S02]  /*5600*/  IADD3 R20, P0, R195, 0x8, RZ ;  /* 0x00000008c3147810 */ /* 0x000fe40007f1e0ff */
[----:B------:R-:W-:Y:S02]  /*5610*/  R2UR UR50, R21 ;  /* 0x00000000153272ca */ /* 0x000fe400000e0000 */
[----:B------:R-:W-:-:S02]  /*5620*/  IADD3 R21, P5, R195, 0x9, RZ ;  /* 0x00000009c3157810 */ /* 0x000fc40007fbe0ff */
[-C--:B------:R-:W-:Y:S01]  /*5630*/  ISETP.GT.U32.AND P6, PT, R20, R3.reuse, PT ;  /* 0x000000031400720c */ /* 0x080fe20003fc4070 */
[----:B------:R-:W-:Y:S01]  /*5640*/  IMAD.X R20, RZ, RZ, R5, P1 ;  /* 0x000000ffff147224 */ /* 0x000fe200008e0605 */
[----:B------:R-:W-:Y:S01]  /*5650*/  IADD3 R23, P4, R195, 0x10, RZ ;  /* 0x00000010c3177810 */ /* 0x000fe20007f9e0ff */
[----:B------:R-:W-:Y:S02]  /*5660*/  VIADD R122, R3, 0x8 ;  /* 0x00000008037a7836 */ /* 0x000fe40000000000 */
[--C-:B------:R-:W-:Y:S01]  /*5670*/  IMAD.X R123, RZ, RZ, R20.reuse, P5 ;  /* 0x000000ffff7b7224 */ /* 0x100fe200028e0614 */
[C---:B------:R-:W-:Y:S01]  /*5680*/  IADD3 R125, P5, R195.reuse, 0x18, RZ ;  /* 0x00000018c37d7810 */ /* 0x040fe20007fbe0ff */
[--C-:B------:R-:W-:Y:S01]  /*5690*/  IMAD.X R22, RZ, RZ, R20.reuse, P0 ;  /* 0x000000ffff167224 */ /* 0x100fe200000e0614 */
[-C--:B------:R-:W-:Y:S01]  /*56a0*/  ISETP.GE.U32.AND P3, PT, R195, R3.reuse, PT ;  /* 0x00000003c300720c */ /* 0x080fe20003f66070 */
[--C-:B------:R-:W-:Y:S01]  /*56b0*/  IMAD.X R158, RZ, RZ, R20.reuse, P4 ;  /* 0x000000ffff9e7224 */ /* 0x100fe200020e0614 */
[----:B------:R-:W-:Y:S01]  /*56c0*/  R2UR UR54, R121 ;  /* 0x00000000793672ca */ /* 0x000fe200000e0000 */
[----:B------:R-:W-:Y:S01]  /*56d0*/  IMAD.X R124, RZ, RZ, R20, P5 ;  /* 0x000000ffff7c7224 */ /* 0x000fe200028e0614 */
[----:B------:R-:W-:-:S02]  /*56e0*/  ISETP.GT.U32.AND P1, PT, R21, R3, PT ;  /* 0x000000031500720c */ /* 0x000fc40003f24070 */
[-C--:B------:R-:W-:Y:S02]  /*56f0*/  ISETP.GT.U32.AND P2, PT, R21, R122.reuse, PT ;  /* 0x0000007a1500720c */ /* 0x080fe40003f44070 */
[C---:B------:R-:W-:Y:S02]  /*5700*/  IADD3 R162, P0, R195.reuse, 0x11, RZ ;  /* 0x00000011c3a27810 */ /* 0x040fe40007f1e0ff */
[CC--:B------:R-:W-:Y:S02]  /*5710*/  ISETP.GT.U32.AND P4, PT, R195.reuse, R122.reuse, PT ;  /* 0x0000007ac300720c */ /* 0x0c0fe40003f84070 */
[C---:B------:R-:W-:Y:S02]  /*5720*/  IADD3 R121, P5, R195.reuse, 0x19, RZ ;  /* 0x00000019c3797810 */ /* 0x040fe40007fbe0ff */
[----:B------:R-:W-:Y:S02]  /*5730*/  ISETP.GE.U32.AND.EX P3, PT, R20, RZ, PT, P3 ;  /* 0x000000ff1400720c */ /* 0x000fe40003f66130 */
[----:B------:R-:W-:Y:S01]  /*5740*/  R2UR UR55, R120 ;  /* 0x00000000783772ca */ /* 0x000fe200000e0000 */
[--C-:B------:R-:W-:Y:S01]  /*5750*/  IMAD.X R120, RZ, RZ, R20.reuse, P0 ;  /* 0x000000ffff787224 */ /* 0x100fe200000e0614 */
[----:B------:R-:W-:Y:S01]  /*5760*/  ISETP.GT.U32.AND.EX P4, PT, R20, RZ, PT, P4 ;  /* 0x000000ff1400720c */ /* 0x000fe20003f84140 */
[----:B------:R-:W-:Y:S01]  /*5770*/  IMAD.X R193, RZ, RZ, R20, P5 ;  /* 0x000000ffffc17224 */ /* 0x000fe200028e0614 */
[----:B------:R-:W-:-:S02]  /*5780*/  ISETP.GE.U32.AND P0, PT, R195, R122, PT ;  /* 0x0000007ac300720c */ /* 0x000fc40003f06070 */
[----:B------:R-:W-:Y:S02]  /*5790*/  ISETP.GT.U32.AND P5, PT, R23, R3, PT ;  /* 0x000000031700720c */ /* 0x000fe40003fa4070 */
[----:B------:R-:W-:Y:S02]  /*57a0*/  ISETP.GE.U32.AND.EX P0, PT, R20, RZ, PT, P0 ;  /* 0x000000ff1400720c */ /* 0x000fe40003f06100 */
[----:B------:R-:W-:Y:S02]  /*57b0*/  ISETP.GT.U32.AND.EX P6, PT, R22, RZ, PT, P6 ;  /* 0x000000ff1600720c */ /* 0x000fe40003fc4160 */
[----:B------:R-:W-:Y:S02]  /*57c0*/  ISETP.GT.U32.AND.EX P2, PT, R123, RZ, PT, P2 ;  /* 0x000000ff7b00720c */ /* 0x000fe40003f44120 */
[----:B------:R-:W-:Y:S01]  /*57d0*/  ISETP.GT.U32.AND.EX P5, PT, R158, RZ, PT, P5 ;  /* 0x000000ff9e00720c */ /* 0x000fe20003fa4150 */
[----:B------:R-:W-:Y:S02]  /*57e0*/  WARPGROUP.DEPBAR.LE gsb0, 0x0 ;  /* 0x00008000000079c5 */ /* 0x000fe40000010000 */
[-C--:B------:R-:W-:Y:S01]  /*57f0*/  FMUL R21, R105, R209.reuse ;  /* 0x000000d169157220 */ /* 0x080fe20000400000 */
[-C--:B------:R-:W-:Y:S01]  /*5800*/  FMUL R106, R106, R209.reuse ;  /* 0x000000d16a6a7220 */ /* 0x080fe20000400000 */
[----:B------:R-:W-:-:S03]  /*5810*/  FMUL R107, R107, R209 ;  /* 0x000000d16b6b7220 */ /* 0x000fc60000400000 */
[----:B------:R-:W-:Y:S02]  /*5820*/  FSEL R21, R21, -INF , !P3 ;  /* 0xff80000015157808 */ /* 0x000fe40005800000 */
[----:B------:R-:W-:Y:S02]  /*5830*/  ISETP.GT.U32.AND P3, PT, R23, R122, PT ;  /* 0x0000007a1700720c */ /* 0x000fe40003f64070 */
[----:B------:R-:W-:Y:S01]  /*5840*/  FSEL R23, R106, -INF , !P4 ;  /* 0xff8000006a177808 */ /* 0x000fe20006000000 */
[-C--:B------:R-:W-:Y:S01]  /*5850*/  FMUL R106, R108, R209.reuse ;  /* 0x000000d16c6a7220 */ /* 0x080fe20000400000 */
[-C--:B------:R-:W-:Y:S01]  /*5860*/  FMUL R108, R111, R209.reuse ;  /* 0x000000d16f6c7220 */ /* 0x080fe20000400000 */
[----:B------:R-:W-:Y:S01]  /*5870*/  FMUL R111, R112, R209 ;  /* 0x000000d1706f7220 */ /* 0x000fe20000400000 */
[----:B------:R-:W-:Y:S02]  /*5880*/  FSEL R22, R107, -INF , !P0 ;  /* 0xff8000006b167808 */ /* 0x000fe40004000000 */
[----:B------:R-:W-:-:S02]  /*5890*/  FSEL R106, R106, -INF , !P6 ;  /* 0xff8000006a6a7808 */ /* 0x000fc40007000000 */
[CC--:B------:R-:W-:Y:S02]  /*58a0*/  ISETP.GT.U32.AND P0, PT, R162.reuse, R3.reuse, PT ;  /* 0x00000003a200720c */ /* 0x0c0fe40003f04070 */
[----:B------:R-:W-:Y:S02]  /*58b0*/  ISETP.GT.U32.AND P6, PT, R162, R122, PT ;  /* 0x0000007aa200720c */ /* 0x000fe40003fc4070 */
[----:B------:R-:W-:Y:S02]  /*58c0*/  FSEL R108, R108, -INF , !P2 ;  /* 0xff8000006c6c7808 */ /* 0x000fe40005000000 */
[----:B------:R-:W-:Y:S02]  /*58d0*/  FSEL R111, R111, -INF , !P5 ;  /* 0xff8000006f6f7808 */ /* 0x000fe40006800000 */
[----:B------:R-:W-:Y:S02]  /*58e0*/  ISETP.GT.U32.AND P2, PT, R121, R3, PT ;  /* 0x000000037900720c */ /* 0x000fe40003f44070 */
[----:B------:R-:W-:-:S02]  /*58f0*/  ISETP.GT.U32.AND.EX P0, PT, R120, RZ, PT, P0 ;  /* 0x000000ff7800720c */ /* 0x000fc40003f04100 */
[----:B------:R-:W-:Y:S02]  /*5900*/  ISETP.GT.U32.AND P5, PT, R121, R122, PT ;  /* 0x0000007a7900720c */ /* 0x000fe40003fa4070 */
[----:B------:R-:W-:Y:S01]  /*5910*/  ISETP.GT.U32.AND.EX P6, PT, R120, RZ, PT, P6 ;  /* 0x000000ff7800720c */ /* 0x000fe20003fc4160 */
[----:B-----5:R-:W-:Y:S02]  /*5920*/  IMAD.WIDE R120, R4, 0x2, R164 ;  /* 0x0000000204787825 */ /* 0x020fe400078e02a4 */
[----:B------:R-:W5:Y:S01]  /*5930*/  LDL.64 R164, [R1+0x160] ;  /* 0x0001600001a47983 */ /* 0x000f620000100a00 */
[----:B------:R-:W-:Y:S01]  /*5940*/  ISETP.GT.U32.AND P4, PT, R195, R3, PT ;  /* 0x00000003c300720c */ /* 0x000fe20003f84070 */
[-C--:B------:R-:W-:Y:S01]  /*5950*/  FMUL R107, R104, R209.reuse ;  /* 0x000000d1686b7220 */ /* 0x080fe20000400000 */
[-C--:B------:R-:W-:Y:S01]  /*5960*/  FMUL R104, R110, R209.reuse ;  /* 0x000000d16e687220 */ /* 0x080fe20000400000 */
[-C--:B------:R-:W-:Y:S01]  /*5970*/  FMUL R105, R109, R209.reuse ;  /* 0x000000d16d697220 */ /* 0x080fe20000400000 */
[----:B------:R-:W-:Y:S01]  /*5980*/  ISETP.GT.U32.AND.EX P4, PT, R20, RZ, PT, P4 ;  /* 0x000000ff1400720c */ /* 0x000fe20003f84140 */
[-C--:B------:R-:W-:Y:S01]  /*5990*/  FMUL R110, R113, R209.reuse ;  /* 0x000000d1716e7220 */ /* 0x080fe20000400000 */
[----:B------:R-:W-:Y:S01]  /*59a0*/  FMUL R109, R114, R209 ;  /* 0x000000d1726d7220 */ /* 0x000fe20000400000 */
[----:B------:R-:W-:-:S02]  /*59b0*/  ISETP.GT.U32.AND.EX P1, PT, R123, RZ, PT, P1 ;  /* 0x000000ff7b00720c */ /* 0x000fc40003f24110 */
[----:B------:R-:W-:Y:S02]  /*59c0*/  ISETP.GT.U32.AND.EX P3, PT, R158, RZ, PT, P3 ;  /* 0x000000ff9e00720c */ /* 0x000fe40003f64130 */
[----:B------:R-:W-:Y:S02]  /*59d0*/  FSEL R107, R107, -INF , !P4 ;  /* 0xff8000006b6b7808 */ /* 0x000fe40006000000 */
[----:B------:R-:W-:Y:S02]  /*59e0*/  FSEL R104, R104, -INF , !P4 ;  /* 0xff80000068687808 */ /* 0x000fe40006000000 */
[----:B------:R-:W-:Y:S02]  /*59f0*/  LOP3.LUT R123, R195, 0x39, RZ, 0xfc, !PT ;  /* 0x00000039c37b7812 */ /* 0x000fe400078efcff */
[----:B------:R-:W-:Y:S01]  /*5a00*/  ISETP.GT.U32.AND P4, PT, R125, R122, PT ;  /* 0x0000007a7d00720c */ /* 0x000fe20003f84070 */
[----:B------:R-:W-:Y:S01]  /*5a10*/  FMUL R113, R118, R209 ;  /* 0x000000d176717220 */ /* 0x000fe20000400000 */
[----:B------:R-:W-:-:S02]  /*5a20*/  FSEL R105, R105, -INF , !P1 ;  /* 0xff80000069697808 */ /* 0x000fc40004800000 */
[----:B------:R-:W-:Y:S02]  /*5a30*/  FSEL R110, R110, -INF , !P0 ;  /* 0xff8000006e6e7808 */ /* 0x000fe40004000000 */
[----:B------:R-:W-:Y:S02]  /*5a40*/  FSEL R109, R109, -INF , !P3 ;  /* 0xff8000006d6d7808 */ /* 0x000fe40005800000 */
[-C--:B------:R-:W-:Y:S02]  /*5a50*/  ISETP.GT.U32.AND P1, PT, R125, R3.reuse, PT ;  /* 0x000000037d00720c */ /* 0x080fe40003f24070 */
[C---:B------:R-:W-:Y:S02]  /*5a60*/  ISETP.GT.U32.AND P0, PT, R123.reuse, R122, PT ;  /* 0x0000007a7b00720c */ /* 0x040fe40003f04070 */
[----:B------:R-:W-:Y:S02]  /*5a70*/  ISETP.GT.U32.AND P3, PT, R123, R3, PT ;  /* 0x000000037b00720c */ /* 0x000fe40003f64070 */
[----:B------:R-:W-:-:S02]  /*5a80*/  LOP3.LUT R162, R195, 0x38, RZ, 0xfc, !PT ;  /* 0x00000038c3a27812 */ /* 0x000fc400078efcff */
[C---:B------:R-:W-:Y:S02]  /*5a90*/  LOP3.LUT R158, R195.reuse, 0x31, RZ, 0xfc, !PT ;  /* 0x00000031c39e7812 */ /* 0x040fe400078efcff */
[C---:B------:R-:W-:Y:S02]  /*5aa0*/  LOP3.LUT R123, R195.reuse, 0x30, RZ, 0xfc, !PT ;  /* 0x00000030c37b7812 */ /* 0x040fe400078efcff */
[C---:B------:R-:W-:Y:S02]  /*5ab0*/  LOP3.LUT R125, R195.reuse, 0x29, RZ, 0xfc, !PT ;  /* 0x00000029c37d7812 */ /* 0x040fe400078efcff */
[C---:B------:R-:W-:Y:S02]  /*5ac0*/  LOP3.LUT R199, R195.reuse, 0x28, RZ, 0xfc, !PT ;  /* 0x00000028c3c77812 */ /* 0x040fe400078efcff */
[----:B------:R-:W-:Y:S02]  /*5ad0*/  LOP3.LUT R197, R195, 0x21, RZ, 0xfc, !PT ;  /* 0x00000021c3c57812 */ /* 0x000fe400078efcff */
[----:B------:R-:W-:-:S02]  /*5ae0*/  ISETP.GT.U32.AND.EX P4, PT, R124, RZ, PT, P4 ;  /* 0x000000ff7c00720c */ /* 0x000fc40003f84140 */
[----:B------:R-:W-:Y:S01]  /*5af0*/  LOP3.LUT R195, R195, 0x20, RZ, 0xfc, !PT ;  /* 0x00000020c3c37812 */ /* 0x000fe200078efcff */
[-C--:B------:R-:W-:Y:S01]  /*5b00*/  FMUL R112, R115, R209.reuse ;  /* 0x000000d173707220 */ /* 0x080fe20000400000 */
[----:B------:R-:W-:Y:S02]  /*5b10*/  FSEL R113, R113, -INF , !P4 ;  /* 0xff80000071717808 */ /* 0x000fe40006000000 */
[-C--:B------:R-:W-:Y:S01]  /*5b20*/  ISETP.GT.U32.AND P4, PT, R195, R122.reuse, PT ;  /* 0x0000007ac300720c */ /* 0x080fe20003f84070 */
[-C--:B------:R-:W-:Y:S01]  /*5b30*/  FMUL R114, R90, R209.reuse ;  /* 0x000000d15a727220 */ /* 0x080fe20000400000 */
[----:B------:R-:W-:Y:S02]  /*5b40*/  FSEL R112, R112, -INF , !P6 ;  /* 0xff80000070707808 */ /* 0x000fe40007000000 */
[----:B------:R-:W-:Y:S02]  /*5b50*/  ISETP.GT.U32.AND.EX P4, PT, R20, RZ, PT, P4 ;  /* 0x000000ff1400720c */ /* 0x000fe40003f84140 */
[-C--:B------:R-:W-:Y:S01]  /*5b60*/  ISETP.GT.U32.AND P6, PT, R197, R122.reuse, PT ;  /* 0x0000007ac500720c */ /* 0x080fe20003fc4070 */
[-C--:B------:R-:W-:Y:S01]  /*5b70*/  FMUL R91, R91, R209.reuse ;  /* 0x000000d15b5b7220 */ /* 0x080fe20000400000 */
[----:B------:R-:W-:Y:S01]  /*5b80*/  FSEL R114, R114, -INF , !P4 ;  /* 0xff80000072727808 */ /* 0x000fe20006000000 */
[----:B------:R-:W-:Y:S01]  /*5b90*/  FMUL R119, R119, R209 ;  /* 0x000000d177777220 */ /* 0x000fe20000400000 */
[----:B------:R-:W-:-:S02]  /*5ba0*/  ISETP.GT.U32.AND P4, PT, R199, R122, PT ;  /* 0x0000007ac700720c */ /* 0x000fc40003f84070 */
[----:B------:R-:W-:Y:S01]  /*5bb0*/  ISETP.GT.U32.AND.EX P6, PT, R20, RZ, PT, P6 ;  /* 0x000000ff1400720c */ /* 0x000fe20003fc4160 */
[-C--:B------:R-:W-:Y:S01]  /*5bc0*/  FMUL R94, R94, R209.reuse ;  /* 0x000000d15e5e7220 */ /* 0x080fe20000400000 */
[----:B------:R-:W-:Y:S02]  /*5bd0*/  ISETP.GT.U32.AND.EX P5, PT, R193, RZ, PT, P5 ;  /* 0x000000ffc100720c */ /* 0x000fe40003fa4150 */
[----:B------:R-:W-:Y:S02]  /*5be0*/  R2UR UR5, R170 ;  /* 0x00000000aa0572ca */ /* 0x000fe400000e0000 */
[----:B------:R-:W-:Y:S02]  /*5bf0*/  R2UR UR4, R171 ;  /* 0x00000000ab0472ca */ /* 0x000fe400000e0000 */
[----:B------:R-:W-:Y:S01]  /*5c00*/  ISETP.GT.U32.AND.EX P4, PT, R20, RZ, PT, P4 ;  /* 0x000000ff1400720c */ /* 0x000fe20003f84140 */
[-C--:B------:R-:W-:Y:S01]  /*5c10*/  FMUL R115, R98, R209.reuse ;  /* 0x000000d162737220 */ /* 0x080fe20000400000 */
[----:B------:R-:W-:Y:S01]  /*5c20*/  FSEL R91, R91, -INF , !P6 ;  /* 0xff8000005b5b7808 */ /* 0x000fe20007000000 */
[-C--:B------:R-:W-:Y:S01]  /*5c30*/  FMUL R95, R95, R209.reuse ;  /* 0x000000d15f5f7220 */ /* 0x080fe20000400000 */
[----:B------:R-:W-:Y:S01]  /*5c40*/  FSEL R90, R119, -INF , !P5 ;  /* 0xff800000775a7808 */ /* 0x000fe20006800000 */
[-C--:B------:R-:W-:Y:S01]  /*5c50*/  FMUL R102, R102, R209.reuse ;  /* 0x000000d166667220 */ /* 0x080fe20000400000 */
[-C--:B------:R-:W-:Y:S01]  /*5c60*/  ISETP.GT.U32.AND P6, PT, R125, R122.reuse, PT ;  /* 0x0000007a7d00720c */ /* 0x080fe20003fc4070 */
[----:B------:R-:W-:Y:S01]  /*5c70*/  FMUL R118, R99, R209 ;  /* 0x000000d163767220 */ /* 0x000fe20000400000 */
[----:B------:R-:W-:Y:S01]  /*5c80*/  ISETP.GT.U32.AND P5, PT, R123, R122, PT ;  /* 0x0000007a7b00720c */ /* 0x000fe20003fa4070 */
[----:B------:R-:W4:Y:S01]  /*5c90*/  LDL.64 R170, [R1+0x148] ;  /* 0x0001480001aa7983 */ /* 0x000f220000100a00 */
[----:B------:R-:W-:-:S02]  /*5ca0*/  FSEL R98, R94, -INF , !P4 ;  /* 0xff8000005e627808 */ /* 0x000fc40006000000 */
[----:B------:R-:W-:Y:S02]  /*5cb0*/  ISETP.GT.U32.AND P4, PT, R162, R122, PT ;  /* 0x0000007aa200720c */ /* 0x000fe40003f84070 */
[C---:B------:R-:W-:Y:S02]  /*5cc0*/  ISETP.GT.U32.AND.EX P6, PT, R20.reuse, RZ, PT, P6 ;  /* 0x000000ff1400720c */ /* 0x040fe40003fc4160 */
[C---:B------:R-:W-:Y:S02]  /*5cd0*/  ISETP.GT.U32.AND.EX P5, PT, R20.reuse, RZ, PT, P5 ;  /* 0x000000ff1400720c */ /* 0x040fe40003fa4150 */
[----:B------:R-:W-:Y:S02]  /*5ce0*/  ISETP.GT.U32.AND.EX P4, PT, R20, RZ, PT, P4 ;  /* 0x000000ff1400720c */ /* 0x000fe40003f84140 */
[----:B------:R-:W-:Y:S02]  /*5cf0*/  FSEL R94, R95, -INF , !P6 ;  /* 0xff8000005f5e7808 */ /* 0x000fe40007000000 */
[----:B------:R-:W-:-:S02]  /*5d00*/  FSEL R95, R115, -INF , !P5 ;  /* 0xff800000735f7808 */ /* 0x000fc40006800000 */
[----:B------:R5:W4:Y:S01]  /*5d10*/  LDG.E.U16 R115, desc[UR4][R120.64] ;  /* 0x0000000478737981 */ /* 0x000b22000c1e1500 */
[----:B------:R-:W-:Y:S02]  /*5d20*/  FSEL R102, R102, -INF , !P4 ;  /* 0xff80000066667808 */ /* 0x000fe40006000000 */
[----:B------:R-:W-:Y:S02]  /*5d30*/  ISETP.GT.U32.AND P5, PT, R158, R122, PT ;  /* 0x0000007a9e00720c */ /* 0x000fe40003fa4070 */
[----:B------:R-:W-:Y:S01]  /*5d40*/  ISETP.GT.U32.AND P4, PT, R123, R3, PT ;  /* 0x000000037b00720c */ /* 0x000fe20003f84070 */
[C---:B------:R-:W-:Y:S02]  /*5d50*/  IMAD.WIDE R122, R4.reuse, 0x2, R166 ;  /* 0x00000002047a7825 */ /* 0x040fe400078e02a6 */
[----:B------:R-:W4:Y:S02]  /*5d60*/  LDL.64 R166, [R1+0x108] ;  /* 0x0001080001a67983 */ /* 0x000f240000100a00 */
[----:B-----5:R-:W-:-:S05]  /*5d70*/  IMAD.WIDE R120, R4, 0x2, R164 ;  /* 0x0000000204787825 */ /* 0x020fca00078e02a4 */
[----:B------:R2:W5:Y:S02]  /*5d80*/  LDG.E.U16 R99, desc[UR4][R120.64] ;  /* 0x0000000478637981 */ /* 0x000564000c1e1500 */
[----:B--2---:R-:W-:Y:S02]  /*5d90*/  IMAD.WIDE R120, R4, 0x2, R174 ;  /* 0x0000000204787825 */ /* 0x004fe400078e02ae */
[----:B------:R0:W2:Y:S02]  /*5da0*/  LDG.E.U16 R175, desc[UR4][R122.64] ;  /* 0x000000047aaf7981 */ /* 0x0000a4000c1e1500 */
[----:B------:R-:W-:Y:S01]  /*5db0*/  FMUL R164, R103, R209 ;  /* 0x000000d167a47220 */ /* 0x000fe20000400000 */
[----:B------:R-:W-:Y:S02]  /*5dc0*/  ISETP.GT.U32.AND.EX P0, PT, R20, RZ, PT, P0 ;  /* 0x000000ff1400720c */ /* 0x000fe40003f04100 */
[----:B------:R-:W-:Y:S01]  /*5dd0*/  ISETP.GT.U32.AND.EX P1, PT, R124, RZ, PT, P1 ;  /* 0x000000ff7c00720c */ /* 0x000fe20003f24110 */
[----:B------:R1:W2:Y:S01]  /*5de0*/  LDG.E.U16 R174, desc[UR4][R120.64] ;  /* 0x0000000478ae7981 */ /* 0x0002a2000c1e1500 */
[----:B0-----:R-:W-:-:S03]  /*5df0*/  IMAD.WIDE R122, R4, 0x2, R186 ;  /* 0x00000002047a7825 */ /* 0x001fc600078e02ba */
[----:B------:R-:W5:Y:S01]  /*5e00*/  LDL.64 R186, [R1+0xe0] ;  /* 0x0000e00001ba7983 */ /* 0x000f620000100a00 */
[----:B------:R-:W-:Y:S02]  /*5e10*/  FSEL R164, R164, -INF , !P0 ;  /* 0xff800000a4a47808 */ /* 0x000fe40004000000 */
[-C--:B------:R-:W-:Y:S01]  /*5e20*/  ISETP.GT.U32.AND P0, PT, R125, R3.reuse, PT ;  /* 0x000000037d00720c */ /* 0x080fe20003f04070 */
[----:B---3--:R-:W-:Y:S01]  /*5e30*/  IMAD.WIDE R124, R4, 0x2, R172 ;  /* 0x00000002047c7825 */ /* 0x008fe200078e02ac */
[----:B------:R-:W-:Y:S01]  /*5e40*/  ISETP.GT.U32.AND P6, PT, R162, R3, PT ;  /* 0x00000003a200720c */ /* 0x000fe20003fc4070 */
[----:B------:R-:W3:Y:S02]  /*5e50*/  LDG.E.U16 R122, desc[UR4][R122.64] ;  /* 0x000000047a7a7981 */ /* 0x000ee4000c1e1500 */
[C---:B----4-:R-:W-:Y:S02]  /*5e60*/  IMAD.WIDE R162, R4.reuse, 0x2, R178 ;  /* 0x0000000204a27825 */ /* 0x050fe400078e02b2 */
[----:B------:R-:W4:Y:S02]  /*5e70*/  LDL.64 R178, [R1+0xf0] ;  /* 0x0000f00001b27983 */ /* 0x000f240000100a00 */
[----:B-1----:R-:W-:-:S02]  /*5e80*/  IMAD.WIDE R120, R4, 0x2, R188 ;  /* 0x0000000204787825 */ /* 0x002fc400078e02bc */
[----:B------:R-:W2:Y:S04]  /*5e90*/  LDL.64 R188, [R1+0xe8] ;  /* 0x0000e80001bc7983 */ /* 0x000ea80000100a00 */
[----:B------:R0:W3:Y:S01]  /*5ea0*/  LDG.E.U16 R123, desc[UR4][R124.64] ;  /* 0x000000047c7b7981 */ /* 0x0000e2000c1e1500 */
[----:B------:R-:W-:-:S03]  /*5eb0*/  IMAD.WIDE R176, R4, 0x2, R176 ;  /* 0x0000000204b07825 */ /* 0x000fc600078e02b0 */
[----:B------:R-:W3:Y:S01]  /*5ec0*/  LDG.E.U16 R173, desc[UR4][R162.64] ;  /* 0x00000004a2ad7981 */ /* 0x000ee2000c1e1500 */
[----:B------:R-:W-:-:S04]  /*5ed0*/  IMAD.WIDE R170, R4, 0x2, R170 ;  /* 0x0000000204aa7825 */ /* 0x000fc800078e02aa */
[----:B------:R-:W-:-:S04]  /*5ee0*/  IMAD.WIDE R168, R4, 0x2, R168 ;  /* 0x0000000204a87825 */ /* 0x000fc800078e02a8 */
[C---:B------:R-:W-:Y:S01]  /*5ef0*/  IMAD.WIDE R180, R4.reuse, 0x2, R180 ;  /* 0x0000000204b47825 */ /* 0x040fe200078e02b4 */
[----:B------:R-:W3:Y:S03]  /*5f00*/  LDG.E.U16 R170, desc[UR4][R170.64] ;  /* 0x00000004aaaa7981 */ /* 0x000ee6000c1e1500 */
[C---:B0-----:R-:W-:Y:S01]  /*5f10*/  IMAD.WIDE R124, R4.reuse, 0x2, R184 ;  /* 0x00000002047c7825 */ /* 0x041fe200078e02b8 */
[----:B------:R-:W3:Y:S04]  /*5f20*/  LDG.E.U16 R172, desc[UR4][R168.64] ;  /* 0x00000004a8ac7981 */ /* 0x000ee8000c1e1500 */
[----:B------:R-:W3:Y:S04]  /*5f30*/  LDL.64 R184, [R1+0xd8] ;  /* 0x0000d80001b87983 */ /* 0x000ee80000100a00 */
[----:B------:R-:W3:Y:S01]  /*5f40*/  LDG.E.U16 R124, desc[UR4][R124.64] ;  /* 0x000000047c7c7981 */ /* 0x000ee2000c1e1500 */
[----:B------:R-:W-:Y:S01]  /*5f50*/  IMAD.WIDE R166, R4, 0x2, R166 ;  /* 0x0000000204a67825 */ /* 0x000fe200078e02a6 */
[----:B------:R-:W-:-:S02]  /*5f60*/  ISETP.GT.U32.AND.EX P5, PT, R20, RZ, PT, P5 ;  /* 0x000000ff1400720c */ /* 0x000fc40003fa4150 */
[----:B------:R-:W3:Y:S04]  /*5f70*/  LDG.E.U16 R121, desc[UR4][R120.64] ;  /* 0x0000000478797981 */ /* 0x000ee8000c1e1500 */
[----:B------:R0:W3:Y:S04]  /*5f80*/  LDG.E.U16 R171, desc[UR4][R166.64] ;  /* 0x00000004a6ab7981 */ /* 0x0000e8000c1e1500 */
[----:B------:R5:W3:Y:S01]  /*5f90*/  LDG.E.U16 R125, desc[UR4][R176.64] ;  /* 0x00000004b07d7981 */ /* 0x000ae2000c1e1500 */
[----:B0-----:R-:W-:-:S03]  /*5fa0*/  IMAD.WIDE R166, R4, 0x2, R200 ;  /* 0x0000000204a67825 */ /* 0x001fc600078e02c8 */
[----:B------:R-:W3:Y:S01]  /*5fb0*/  LDL.64 R200, [R1+0xa0] ;  /* 0x0000a00001c87983 */ /* 0x000ee20000100a00 */
[----:B------:R-:W-:-:S03]  /*5fc0*/  IMAD.WIDE R162, R4, 0x2, R182 ;  /* 0x0000000204a27825 */ /* 0x000fc600078e02b6 */
[----:B------:R-:W3:Y:S04]  /*5fd0*/  LDL.64 R182, [R1+0xd0] ;  /* 0x0000d00001b67983 */ /* 0x000ee80000100a00 */
[----:B------:R-:W3:Y:S01]  /*5fe0*/  LDG.E.U16 R162, desc[UR4][R162.64] ;  /* 0x00000004a2a27981 */ /* 0x000ee2000c1e1500 */
[----:B------:R-:W-:-:S03]  /*5ff0*/  FSEL R118, R118, -INF , !P5 ;  /* 0xff80000076767808 */ /* 0x000fc60006800000 */
[----:B------:R-:W3:Y:S01]  /*6000*/  LDG.E.U16 R166, desc[UR4][R166.64] ;  /* 0x00000004a6a67981 */ /* 0x000ee2000c1e1500 */
[----:B-----5:R-:W-:-:S03]  /*6010*/  IMAD.WIDE R176, R4, 0x2, R186 ;  /* 0x0000000204b07825 */ /* 0x020fc600078e02ba */
[----:B------:R-:W5:Y:S04]  /*6020*/  LDG.E.U16 R163, desc[UR4][R180.64] ;  /* 0x00000004b4a37981 */ /* 0x000f68000c1e1500 */
[----:B------:R0:W5:Y:S04]  /*6030*/  LDG.E.U16 R119, desc[UR4][R176.64] ;  /* 0x00000004b0777981 */ /* 0x000168000c1e1500 */
[----:B------:R-:W5:Y:S01]  /*6040*/  LDL.64 R186, [R1+0x90] ;  /* 0x0000900001ba7983 */ /* 0x000f620000100a00 */
[----:B0-----:R-:W-:-:S03]  /*6050*/  IMAD.WIDE R176, R4, 0x2, R218 ;  /* 0x0000000204b07825 */ /* 0x001fc600078e02da */
[----:B------:R-:W5:Y:S01]  /*6060*/  LDL.64 R218, [R1+0x88] ;  /* 0x0000880001da7983 */ /* 0x000f620000100a00 */
[----:B----4-:R-:W-:-:S03]  /*6070*/  IMAD.WIDE R178, R4, 0x2, R178 ;  /* 0x0000000204b27825 */ /* 0x010fc600078e02b2 */
[----:B------:R-:W4:Y:S01]  /*6080*/  LDG.E.U16 R167, desc[UR4][R176.64] ;  /* 0x00000004b0a77981 */ /* 0x000f22000c1e1500 */
[----:B--2---:R-:W-:-:S03]  /*6090*/  IMAD.WIDE R168, R4, 0x2, R188 ;  /* 0x0000000204a87825 */ /* 0x004fc600078e02bc */
[----:B------:R0:W2:Y:S04]  /*60a0*/  LDG.E.U16 R165, desc[UR4][R178.64] ;  /* 0x00000004b2a57981 */ /* 0x0000a8000c1e1500 */
[----:B------:R-:W4:Y:S01]  /*60b0*/  LDL.64 R188, [R1+0x98] ;  /* 0x0000980001bc7983 */ /* 0x000f220000100a00 */
[----:B------:R-:W-:Y:S01]  /*60c0*/  IMAD.WIDE R180, R4, 0x2, R226 ;  /* 0x0000000204b47825 */ /* 0x000fe200078e02e2 */
[----:B------:R-:W-:Y:S02]  /*60d0*/  ISETP.GT.U32.AND P5, PT, R158, R3, PT ;  /* 0x000000039e00720c */ /* 0x000fe40003fa4070 */
[----:B------:R-:W2:Y:S01]  /*60e0*/  LDG.E.U16 R169, desc[UR4][R168.64] ;  /* 0x00000004a8a97981 */ /* 0x000ea2000c1e1500 */
[----:B0-----:R-:W-:-:S03]  /*60f0*/  IMAD.WIDE R178, R4, 0x2, R222 ;  /* 0x0000000204b27825 */ /* 0x001fc600078e02de */
[----:B------:R-:W2:Y:S01]  /*6100*/  LDL.64 R226, [R1+0x58] ;  /* 0x0000580001e27983 */ /* 0x000ea20000100a00 */
[----:B------:R-:W-:-:S03]  /*6110*/  IMAD.WIDE R176, R4, 0x2, R214 ;  /* 0x0000000204b07825 */ /* 0x000fc600078e02d6 */
[----:B------:R0:W2:Y:S04]  /*6120*/  LDG.E.U16 R120, desc[UR4][R178.64] ;  /* 0x00000004b2787981 */ /* 0x0000a8000c1e1500 */
[----:B------:R-:W2:Y:S04]  /*6130*/  LDL.64 R214, [R1+0x60] ;  /* 0x0000600001d67983 */ /* 0x000ea80000100a00 */
[----:B------:R1:W2:Y:S01]  /*6140*/  LDG.E.U16 R168, desc[UR4][R180.64] ;  /* 0x00000004b4a87981 */ /* 0x0002a2000c1e1500 */
[----:B0-----:R-:W-:-:S03]  /*6150*/  IMAD.WIDE R178, R4, 0x2, R204 ;  /* 0x0000000204b27825 */ /* 0x001fc600078e02cc */
[----:B------:R-:W2:Y:S04]  /*6160*/  LDL.64 R204, [R1+0x70] ;  /* 0x0000700001cc7983 */ /* 0x000ea80000100a00 */
[----:B------:R-:W2:Y:S01]  /*6170*/  LDL.64 R222, [R1+0x50] ;  /* 0x0000500001de7983 */ /* 0x000ea20000100a00 */
[----:B---3--:R-:W-:-:S05]  /*6180*/  IMAD.WIDE R184, R4, 0x2, R184 ;  /* 0x0000000204b87825 */ /* 0x008fca00078e02b8 */
[----:B------:R5:W3:Y:S01]  /*6190*/  LDG.E.U16 R158, desc[UR4][R184.64] ;  /* 0x00000004b89e7981 */ /* 0x000ae2000c1e1500 */
[----:B-1----:R-:W-:-:S03]  /*61a0*/  IMAD.WIDE R180, R4, 0x2, R200 ;  /* 0x0000000204b47825 */ /* 0x002fc600078e02c8 */
[----:B------:R-:W3:Y:S01]  /*61b0*/  LDL.64 R200, [R1+0x68] ;  /* 0x0000680001c87983 */ /* 0x000ee20000100a00 */
[----:B-----5:R-:W-:-:S03]  /*61c0*/  IMAD.WIDE R184, R4, 0x2, R186 ;  /* 0x0000000204b87825 */ /* 0x020fc600078e02ba */
[----:B------:R0:W5:Y:S01]  /*61d0*/  LDG.E.U16 R186, desc[UR4][R176.64] ;  /* 0x00000004b0ba7981 */ /* 0x000162000c1e1500 */
[----:B------:R-:W-:-:S03]  /*61e0*/  IMAD.WIDE R182, R4, 0x2, R182 ;  /* 0x0000000204b67825 */ /* 0x000fc600078e02b6 */
[----:B------:R-:W5:Y:S04]  /*61f0*/  LDG.E.U16 R192, desc[UR4][R184.64] ;  /* 0x00000004b8c07981 */ /* 0x000f68000c1e1500 */
[----:B------:R4:W5:Y:S01]  /*6200*/  LDG.E.U16 R103, desc[UR4][R182.64] ;  /* 0x00000004b6677981 */ /* 0x000962000c1e1500 */
[----:B0-----:R-:W-:-:S03]  /*6210*/  IMAD.WIDE R176, R4, 0x2, R218 ;  /* 0x0000000204b07825 */ /* 0x001fc600078e02da */
[----:B------:R-:W5:Y:S04]  /*6220*/  LDL.64 R218, [R1+0x48] ;  /* 0x0000480001da7983 */ /* 0x000f680000100a00 */
[----:B------:R2:W5:Y:S01]  /*6230*/  LDG.E.U16 R194, desc[UR4][R176.64] ;  /* 0x00000004b0c27981 */ /* 0x000562000c1e1500 */
[----:B----4-:R-:W-:-:S03]  /*6240*/  IMAD.WIDE R182, R4, 0x2, R188 ;  /* 0x0000000204b67825 */ /* 0x010fc600078e02bc */
[----:B------:R-:W4:Y:S04]  /*6250*/  LDG.E.U16 R187, desc[UR4][R178.64] ;  /* 0x00000004b2bb7981 */ /* 0x000f28000c1e1500 */
[----:B------:R0:W4:Y:S04]  /*6260*/  LDG.E.U16 R189, desc[UR4][R182.64] ;  /* 0x00000004b6bd7981 */ /* 0x000128000c1e1500 */
[----:B------:R1:W4:Y:S01]  /*6270*/  LDG.E.U16 R188, desc[UR4][R180.64] ;  /* 0x00000004b4bc7981 */ /* 0x000322000c1e1500 */
[----:B--2---:R-:W-:-:S03]  /*6280*/  IMAD.WIDE R176, R4, 0x2, R214 ;  /* 0x0000000204b07825 */ /* 0x004fc600078e02d6 */
[----:B------:R-:W2:Y:S01]  /*6290*/  LDL.64 R214, [R1+0x28] ;  /* 0x0000280001d67983 */ /* 0x000ea20000100a00 */
[----:B0-----:R-:W-:-:S03]  /*62a0*/  IMAD.WIDE R182, R4, 0x2, R204 ;  /* 0x0000000204b67825 */ /* 0x001fc600078e02cc */
[----:B------:R-:W4:Y:S01]  /*62b0*/  LDL.64 R204, [R1+0x40] ;  /* 0x0000400001cc7983 */ /* 0x000f220000100a00 */
[----:B------:R-:W-:-:S03]  /*62c0*/  IMAD.WIDE R178, R4, 0x2, R234 ;  /* 0x0000000204b27825 */ /* 0x000fc600078e02ea */
[----:B------:R-:W4:Y:S04]  /*62d0*/  LDL.64 R234, [R1+0x20] ;  /* 0x0000200001ea7983 */ /* 0x000f280000100a00 */
[----:B------:R0:W4:Y:S01]  /*62e0*/  LDG.E.U16 R196, desc[UR4][R178.64] ;  /* 0x00000004b2c47981 */ /* 0x000122000c1e1500 */
[----:B-1----:R-:W-:-:S03]  /*62f0*/  IMAD.WIDE R180, R4, 0x2, R230 ;  /* 0x0000000204b47825 */ /* 0x002fc600078e02e6 */
[----:B------:R-:W4:Y:S04]  /*6300*/  LDL.64 R230, [R1+0x18] ;  /* 0x0000180001e67983 */ /* 0x000f280000100a00 */
[----:B------:R1:W4:Y:S01]  /*6310*/  LDG.E.U16 R198, desc[UR4][R180.64] ;  /* 0x00000004b4c67981 */ /* 0x000322000c1e1500 */
[----:B0-----:R-:W-:-:S03]  /*6320*/  IMAD.WIDE R178, R4, 0x2, R226 ;  /* 0x0000000204b27825 */ /* 0x001fc600078e02e2 */
[----:B------:R-:W4:Y:S01]  /*6330*/  LDL.64 R226, [R1+0x8] ;  /* 0x0000080001e27983 */ /* 0x000f220000100a00 */
[----:B---3--:R-:W-:-:S03]  /*6340*/  IMAD.WIDE R184, R4, 0x2, R200 ;  /* 0x0000000204b87825 */ /* 0x008fc600078e02c8 */
[----:B------:R5:W3:Y:S01]  /*6350*/  LDG.E.U16 R200, desc[UR4][R182.64] ;  /* 0x00000004b6c87981 */ /* 0x000ae2000c1e1500 */
[----:B-1----:R-:W-:-:S03]  /*6360*/  IMAD.WIDE R180, R4, 0x2, R222 ;  /* 0x0000000204b47825 */ /* 0x002fc600078e02de */
[----:B------:R-:W3:Y:S04]  /*6370*/  LDL.64 R222, [R1] ;  /* 0x0000000001de7983 */ /* 0x000ee80000100a00 */
[----:B------:R2:W3:Y:S04]  /*6380*/  LDG.E.U16 R208, desc[UR4][R180.64] ;  /* 0x00000004b4d07981 */ /* 0x0004e8000c1e1500 */
[----:B------:R4:W3:Y:S01]  /*6390*/  LDG.E.U16 R201, desc[UR4][R184.64] ;  /* 0x00000004b8c97981 */ /* 0x0008e2000c1e1500 */
[----:B-----5:R-:W-:-:S03]  /*63a0*/  IMAD.WIDE R182, R4, 0x2, R218 ;  /* 0x0000000204b67825 */ /* 0x020fc600078e02da */
[----:B------:R-:W5:Y:S04]  /*63b0*/  LDL.64 R218, [R1+0x10] ;  /* 0x0000100001da7983 */ /* 0x000f680000100a00 */
[----:B------:R-:W3:Y:S01]  /*63c0*/  LDG.E.U16 R182, desc[UR4][R182.64] ;  /* 0x00000004b6b67981 */ /* 0x000ee2000c1e1500 */
[----:B--2---:R-:W-:-:S05]  /*63d0*/  IMAD.WIDE R180, R4, 0x2, R214 ;  /* 0x0000000204b47825 */ /* 0x004fca00078e02d6 */
[----:B------:R-:W2:Y:S01]  /*63e0*/  LDG.E.U16 R214, desc[UR4][R180.64] ;  /* 0x00000004b4d67981 */ /* 0x000ea2000c1e1500 */
[----:B----4-:R-:W-:-:S03]  /*63f0*/  IMAD.WIDE R184, R4, 0x2, R204 ;  /* 0x0000000204b87825 */ /* 0x010fc600078e02cc */
[----:B------:R0:W4:Y:S04]  /*6400*/  LDG.E.U16 R204, desc[UR4][R176.64] ;  /* 0x00000004b0cc7981 */ /* 0x000128000c1e1500 */
[----:B------:R1:W2:Y:S04]  /*6410*/  LDG.E.U16 R205, desc[UR4][R178.64] ;  /* 0x00000004b2cd7981 */ /* 0x0002a8000c1e1500 */
[----:B------:R-:W2:Y:S01]  /*6420*/  LDG.E.U16 R184, desc[UR4][R184.64] ;  /* 0x00000004b8b87981 */ /* 0x000ea2000c1e1500 */
[----:B0-----:R-:W-:-:S05]  /*6430*/  IMAD.WIDE R176, R4, 0x2, R246 ;  /* 0x0000000204b07825 */ /* 0x001fca00078e02f6 */
[----:B------:R0:W2:Y:S01]  /*6440*/  LDG.E.U16 R183, desc[UR4][R176.64] ;  /* 0x00000004b0b77981 */ /* 0x0000a2000c1e1500 */
[----:B-1----:R-:W-:-:S05]  /*6450*/  IMAD.WIDE R178, R4, 0x2, R238 ;  /* 0x0000000204b27825 */ /* 0x002fca00078e02ee */
[----:B------:R1:W2:Y:S01]  /*6460*/  LDG.E.U16 R185, desc[UR4][R178.64] ;  /* 0x00000004b2b97981 */ /* 0x0002a2000c1e1500 */
[----:B0-----:R-:W-:-:S05]  /*6470*/  IMAD.WIDE R176, R4, 0x2, R234 ;  /* 0x0000000204b07825 */ /* 0x001fca00078e02ea */
[----:B------:R0:W2:Y:S01]  /*6480*/  LDG.E.U16 R215, desc[UR4][R176.64] ;  /* 0x00000004b0d77981 */ /* 0x0000a2000c1e1500 */
[----:B-1----:R-:W-:-:S04]  /*6490*/  IMAD.WIDE R178, R4, 0x2, R230 ;  /* 0x0000000204b27825 */ /* 0x002fc800078e02e6 */
[----:B0-----:R-:W-:-:S04]  /*64a0*/  IMAD.WIDE R176, R4, 0x2, R226 ;  /* 0x0000000204b07825 */ /* 0x001fc800078e02e2 */
[----:B------:R-:W-:Y:S01]  /*64b0*/  FMUL R116, R116, R209 ;  /* 0x000000d174747220 */ /* 0x000fe20000400000 */
[C---:B-----5:R-:W-:Y:S02]  /*64c0*/  IMAD.WIDE R180, R4.reuse, 0x2, R218 ;  /* 0x0000000204b47825 */ /* 0x060fe400078e02da */
[----:B------:R-:W5:Y:S04]  /*64d0*/  LDG.E.U16 R218, desc[UR4][R178.64] ;  /* 0x00000004b2da7981 */ /* 0x000f68000c1e1500 */
[----:B------:R0:W5:Y:S02]  /*64e0*/  LDG.E.U16 R219, desc[UR4][R180.64] ;  /* 0x00000004b4db7981 */ /* 0x000164000c1e1500 */
[----:B0-----:R-:W-:-:S05]  /*64f0*/  IMAD.WIDE R180, R4, 0x2, R244 ;  /* 0x0000000204b47825 */ /* 0x001fca00078e02f4 */
[----:B------:R0:W5:Y:S02]  /*6500*/  LDG.E.U16 R226, desc[UR4][R180.64] ;  /* 0x00000004b4e27981 */ /* 0x000164000c1e1500 */
[----:B0-----:R-:W-:-:S05]  /*6510*/  IMAD.WIDE R180, R4, 0x2, R236 ;  /* 0x0000000204b47825 */ /* 0x001fca00078e02ec */
[----:B------:R0:W5:Y:S01]  /*6520*/  LDG.E.U16 R231, desc[UR4][R180.64] ;  /* 0x00000004b4e77981 */ /* 0x000162000c1e1500 */
[----:B---3--:R-:W-:-:S03]  /*6530*/  IMAD.WIDE R178, R4, 0x2, R222 ;  /* 0x0000000204b27825 */ /* 0x008fc600078e02de */
[----:B------:R1:W3:Y:S04]  /*6540*/  LDG.E.U16 R222, desc[UR4][R176.64] ;  /* 0x00000004b0de7981 */ /* 0x0002e8000c1e1500 */
[----:B------:R4:W3:Y:S01]  /*6550*/  LDG.E.U16 R223, desc[UR4][R178.64] ;  /* 0x00000004b2df7981 */ /* 0x0008e2000c1e1500 */
[----:B0-----:R-:W-:-:S05]  /*6560*/  IMAD.WIDE R180, R4, 0x2, R220 ;  /* 0x0000000204b47825 */ /* 0x001fca00078e02dc */
[----:B------:R0:W3:Y:S01]  /*6570*/  LDG.E.U16 R238, desc[UR4][R180.64] ;  /* 0x00000004b4ee7981 */ /* 0x0000e2000c1e1500 */
[----:B-1----:R-:W-:-:S04]  /*6580*/  IMAD.WIDE R176, R4, 0x2, R242 ;  /* 0x0000000204b07825 */ /* 0x002fc800078e02f2 */
[C---:B----4-:R-:W-:Y:S01]  /*6590*/  IMAD.WIDE R178, R4.reuse, 0x2, R240 ;  /* 0x0000000204b27825 */ /* 0x050fe200078e02f0 */
[----:B------:R1:W4:Y:S03]  /*65a0*/  LDG.E.U16 R227, desc[UR4][R176.64] ;  /* 0x00000004b0e37981 */ /* 0x000326000c1e1500 */
[C---:B0-----:R-:W-:Y:S01]  /*65b0*/  IMAD.WIDE R180, R4.reuse, 0x2, R190 ;  /* 0x0000000204b47825 */ /* 0x041fe200078e02be */
[----:B------:R0:W4:Y:S05]  /*65c0*/  LDG.E.U16 R230, desc[UR4][R178.64] ;  /* 0x00000004b2e67981 */ /* 0x00012a000c1e1500 */
[----:B------:R2:W4:Y:S01]  /*65d0*/  LDG.E.U16 R180, desc[UR4][R180.64] ;  /* 0x00000004b4b47981 */ /* 0x000522000c1e1500 */
[----:B-1----:R-:W-:-:S04]  /*65e0*/  IMAD.WIDE R176, R4, 0x2, R232 ;  /* 0x0000000204b07825 */ /* 0x002fc800078e02e8 */
[----:B0-----:R-:W-:Y:S01]  /*65f0*/  IMAD.WIDE R178, R4, 0x2, R228 ;  /* 0x0000000204b27825 */ /* 0x001fe200078e02e4 */
[----:B------:R0:W4:Y:S01]  /*6600*/  LDG.E.U16 R234, desc[UR4][R176.64] ;  /* 0x00000004b0ea7981 */ /* 0x000122000c1e1500 */
[----:B--2---:R-:W-:-:S03]  /*6610*/  FMNMX R181, R23, R22, !PT ;  /* 0x0000001617b57209 */ /* 0x004fc60007800000 */
[----:B------:R1:W2:Y:S01]  /*6620*/  LDG.E.U16 R235, desc[UR4][R178.64] ;  /* 0x00000004b2eb7981 */ /* 0x0002a2000c1e1500 */
[----:B------:R-:W-:Y:S01]  /*6630*/  FMNMX R181, R104, R181, !PT ;  /* 0x000000b568b57209 */ /* 0x000fe20007800000 */
[----:B0-----:R-:W-:-:S03]  /*6640*/  IMAD.WIDE R176, R4, 0x2, R212 ;  /* 0x0000000204b07825 */ /* 0x001fc600078e02d4 */
[----:B------:R-:W-:Y:S01]  /*6650*/  FMNMX R181, R108, R181, !PT ;  /* 0x000000b56cb57209 */ /* 0x000fe20007800000 */
[----:B-1----:R-:W-:-:S03]  /*6660*/  IMAD.WIDE R178, R4, 0x2, R206 ;  /* 0x0000000204b27825 */ /* 0x002fc600078e02ce */
[----:B------:R-:W-:Y:S01]  /*6670*/  FMNMX R181, R109, R181, !PT ;  /* 0x000000b56db57209 */ /* 0x000fe20007800000 */
[----:B------:R0:W2:Y:S03]  /*6680*/  LDG.E.U16 R239, desc[UR4][R176.64] ;  /* 0x00000004b0ef7981 */ /* 0x0000a6000c1e1500 */
[----:B------:R-:W-:Y:S01]  /*6690*/  FMNMX R246, R112, R181, !PT ;  /* 0x000000b570f67209 */ /* 0x000fe20007800000 */
[----:B------:R-:W2:Y:S01]  /*66a0*/  LDG.E.U16 R178, desc[UR4][R178.64] ;  /* 0x00000004b2b27981 */ /* 0x000ea2000c1e1500 */
[----:B0-----:R-:W-:Y:S02]  /*66b0*/  IMAD.WIDE R176, R4, 0x2, R154 ;  /* 0x0000000204b07825 */ /* 0x001fe400078e029a */
[----:B------:R-:W-:-:S03]  /*66c0*/  FMNMX R246, R113, R246, !PT ;  /* 0x000000f671f67209 */ /* 0x000fc60007800000 */
[----:B------:R0:W2:Y:S01]  /*66d0*/  LDG.E.U16 R179, desc[UR4][R176.64] ;  /* 0x00000004b0b37981 */ /* 0x0000a2000c1e1500 */
[----:B------:R-:W-:Y:S01]  /*66e0*/  FMNMX R247, R90, R246, !PT ;  /* 0x000000f65af77209 */ /* 0x000fe20007800000 */
[----:B0-----:R-:W-:-:S03]  /*66f0*/  IMAD.WIDE R176, R4, 0x2, R224 ;  /* 0x0000000204b07825 */ /* 0x001fc600078e02e0 */
[----:B------:R-:W-:Y:S02]  /*6700*/  FMNMX R247, R114, R247, !PT ;  /* 0x000000f772f77209 */ /* 0x000fe40007800000 */
[----:B------:R0:W2:Y:S02]  /*6710*/  LDG.E.U16 R181, desc[UR4][R176.64] ;  /* 0x00000004b0b57981 */ /* 0x0000a4000c1e1500 */
[----:B------:R-:W-:Y:S01]  /*6720*/  FMNMX R248, R91, R247, !PT ;  /* 0x000000f75bf87209 */ /* 0x000fe20007800000 */
[----:B0-----:R-:W-:-:S03]  /*6730*/  IMAD.WIDE R176, R4, 0x2, R216 ;  /* 0x0000000204b07825 */ /* 0x001fc600078e02d8 */
[----:B------:R-:W-:Y:S02]  /*6740*/  FMNMX R248, R98, R248, !PT ;  /* 0x000000f862f87209 */ /* 0x000fe40007800000 */
[----:B------:R0:W2:Y:S02]  /*6750*/  LDG.E.U16 R246, desc[UR4][R176.64] ;  /* 0x00000004b0f67981 */ /* 0x0000a4000c1e1500 */
[----:B------:R-:W-:Y:S01]  /*6760*/  FMNMX R249, R94, R248, !PT ;  /* 0x000000f85ef97209 */ /* 0x000fe20007800000 */
[----:B0-----:R-:W-:-:S05]  /*6770*/  IMAD.WIDE R176, R4, 0x2, R210 ;  /* 0x0000000204b07825 */ /* 0x001fca00078e02d2 */
[----:B------:R0:W2:Y:S01]  /*6780*/  LDG.E.U16 R247, desc[UR4][R176.64] ;  /* 0x00000004b0f77981 */ /* 0x0000a2000c1e1500 */
[----:B------:R-:W-:Y:S01]  /*6790*/  FMNMX R249, R95, R249, !PT ;  /* 0x000000f95ff97209 */ /* 0x000fe20007800000 */
[----:B0-----:R-:W-:-:S05]  /*67a0*/  IMAD.WIDE R176, R4, 0x2, R202 ;  /* 0x0000000204b07825 */ /* 0x001fca00078e02ca */
[----:B------:R0:W2:Y:S01]  /*67b0*/  LDG.E.U16 R248, desc[UR4][R176.64] ;  /* 0x00000004b0f87981 */ /* 0x0000a2000c1e1500 */
[----:B------:R-:W-:Y:S01]  /*67c0*/  FMNMX R250, R118, R249, !PT ;  /* 0x000000f976fa7209 */ /* 0x000fe20007800000 */
[----:B0-----:R-:W-:-:S05]  /*67d0*/  IMAD.WIDE R176, R4, 0x2, R156 ;  /* 0x0000000204b07825 */ /* 0x001fca00078e029c */
[----:B------:R0:W2:Y:S02]  /*67e0*/  LDG.E.U16 R249, desc[UR4][R176.64] ;  /* 0x00000004b0f97981 */ /* 0x0000a4000c1e1500 */
[----:B0-----:R-:W-:-:S06]  /*67f0*/  IMAD.WIDE R176, R4, 0x2, R152 ;  /* 0x0000000204b07825 */ /* 0x001fcc00078e0298 */
[----:B------:R0:W2:Y:S01]  /*6800*/  LDG.E.U16 R176, desc[UR4][R176.64] ;  /* 0x00000004b0b07981 */ /* 0x0000a2000c1e1500 */
[----:B------:R-:W-:Y:S01]  /*6810*/  FSEL R116, R116, -INF , !P1 ;  /* 0xff80000074747808 */ /* 0x000fe20004800000 */
[----:B------:R-:W-:Y:S01]  /*6820*/  BAR.SYNC.DEFER_BLOCKING 0x0 ;  /* 0x0000000000007b1d */ /* 0x000fe20000010000 */
[----:B------:R-:W-:Y:S01]  /*6830*/  ISETP.GT.U32.AND P1, PT, R195, R3, PT ;  /* 0x00000003c300720c */ /* 0x000fe20003f24070 */
[-C--:B------:R-:W-:Y:S01]  /*6840*/  FMUL R117, R117, R209.reuse ;  /* 0x000000d175757220 */ /* 0x080fe20000400000 */
[----:B------:R-:W-:Y:S01]  /*6850*/  ISETP.GT.U32.AND.EX P2, PT, R193, RZ, PT, P2 ;  /* 0x000000ffc100720c */ /* 0x000fe20003f44120 */
[----:B------:R-:W-:Y:S01]  /*6860*/  FMUL R193, R88, R209 ;  /* 0x000000d158c17220 */ /* 0x000fe20000400000 */
[----:B------:R-:W-:Y:S02]  /*6870*/  ISETP.GT.U32.AND.EX P1, PT, R20, RZ, PT, P1 ;  /* 0x000000ff1400720c */ /* 0x000fe40003f24110 */
[----:B------:R-:W-:Y:S02]  /*6880*/  FSEL R88, R117, -INF , !P2 ;  /* 0xff80000075587808 */ /* 0x000fe40005000000 */
[----:B------:R-:W-:-:S02]  /*6890*/  FSEL R117, R193, -INF , !P1 ;  /* 0xff800000c1757808 */ /* 0x000fc40004800000 */
[-C--:B------:R-:W-:Y:S02]  /*68a0*/  ISETP.GT.U32.AND P2, PT, R199, R3.reuse, PT ;  /* 0x00000003c700720c */ /* 0x080fe40003f44070 */
[----:B------:R-:W-:Y:S02]  /*68b0*/  ISETP.GT.U32.AND P1, PT, R197, R3, PT ;  /* 0x00000003c500720c */ /* 0x000fe40003f24070 */
[----:B------:R-:W-:Y:S02]  /*68c0*/  FMNMX R250, R102, R250, !PT ;  /* 0x000000fa66fa7209 */ /* 0x000fe40007800000 */
[C---:B------:R-:W-:Y:S02]  /*68d0*/  ISETP.GT.U32.AND.EX P3, PT, R20.reuse, RZ, PT, P3 ;  /* 0x000000ff1400720c */ /* 0x040fe40003f64130 */
[C---:B------:R-:W-:Y:S02]  /*68e0*/  ISETP.GT.U32.AND.EX P6, PT, R20.reuse, RZ, PT, P6 ;  /* 0x000000ff1400720c */ /* 0x040fe40003fc4160 */
[----:B------:R-:W-:-:S02]  /*68f0*/  ISETP.GT.U32.AND.EX P5, PT, R20, RZ, PT, P5 ;  /* 0x000000ff1400720c */ /* 0x000fc40003fa4150 */
[C---:B------:R-:W-:Y:S02]  /*6900*/  ISETP.GT.U32.AND.EX P4, PT, R20.reuse, RZ, PT, P4 ;  /* 0x000000ff1400720c */ /* 0x040fe40003f84140 */
[C---:B------:R-:W-:Y:S02]  /*6910*/  ISETP.GT.U32.AND.EX P0, PT, R20.reuse, RZ, PT, P0 ;  /* 0x000000ff1400720c */ /* 0x040fe40003f04100 */
[C---:B------:R-:W-:Y:S02]  /*6920*/  ISETP.GT.U32.AND.EX P2, PT, R20.reuse, RZ, PT, P2 ;  /* 0x000000ff1400720c */ /* 0x040fe40003f44120 */
[----:B------:R-:W-:Y:S02]  /*6930*/  ISETP.GT.U32.AND.EX P1, PT, R20, RZ, PT, P1 ;  /* 0x000000ff1400720c */ /* 0x000fe40003f24110 */
[----:B------:R-:W-:Y:S02]  /*6940*/  FMNMX R20, R107, R21, !PT ;  /* 0x000000156b147209 */ /* 0x000fe40007800000 */
[----:B------:R-:W-:-:S02]  /*6950*/  FMNMX R250, R164, R250, !PT ;  /* 0x000000faa4fa7209 */ /* 0x000fc40007800000 */
[----:B------:R-:W-:Y:S01]  /*6960*/  FMNMX R20, R106, R20, !PT ;  /* 0x000000146a147209 */ /* 0x000fe20007800000 */
[----:B------:R1:W-:Y:S04]  /*6970*/  STS.U16 [R0+0x8400], R99 ;  /* 0x0084006300007388 */ /* 0x0003e80000000400 */
[----:B0-----:R-:W0:Y:S01]  /*6980*/  SHFL.BFLY PT, R177, R250, 0x2, 0x1f ;  /* 0x0c401f00fab17f89 */ /* 0x001e2200000e0000 */
[----:B-1----:R-:W-:-:S04]  /*6990*/  FMNMX R99, R105, R20, !PT ;  /* 0x0000001469637209 */ /* 0x002fc80007800000 */
[----:B------:R-:W-:-:S04]  /*69a0*/  FMNMX R99, R111, R99, !PT ;  /* 0x000000636f637209 */ /* 0x000fc80007800000 */
[----:B------:R-:W-:Y:S01]  /*69b0*/  FMNMX R99, R110, R99, !PT ;  /* 0x000000636e637209 */ /* 0x000fe20007800000 */
[----:B------:R-:W-:-:S03]  /*69c0*/  FMUL R89, R89, R209 ;  /* 0x000000d159597220 */ /* 0x000fc60000400000 */
[----:B------:R-:W-:Y:S01]  /*69d0*/  FMNMX R99, R116, R99, !PT ;  /* 0x0000006374637209 */ /* 0x000fe20007800000 */
[----:B------:R-:W-:-:S03]  /*69e0*/  FMUL R92, R92, R209 ;  /* 0x000000d15c5c7220 */ /* 0x000fc60000400000 */
[----:B------:R-:W-:Y:S02]  /*69f0*/  FMNMX R99, R88, R99, !PT ;  /* 0x0000006358637209 */ /* 0x000fe40007800000 */
[----:B------:R-:W-:Y:S02]  /*6a00*/  FSEL R89, R89, -INF , !P1 ;  /* 0xff80000059597808 */ /* 0x000fe40004800000 */
[----:B------:R-:W-:Y:S01]  /*6a10*/  FMNMX R99, R117, R99, !PT ;  /* 0x0000006375637209 */ /* 0x000fe20007800000 */
[----:B------:R-:W-:Y:S01]  /*6a20*/  FMUL R93, R93, R209 ;  /* 0x000000d15d5d7220 */ /* 0x000fe20000400000 */
[----:B0-----:R-:W-:Y:S02]  /*6a30*/  FMNMX R177, R250, R177, !PT ;  /* 0x000000b1fab17209 */ /* 0x001fe40007800000 */
[----:B------:R-:W-:Y:S02]  /*6a40*/  FSEL R92, R92, -INF , !P2 ;  /* 0xff8000005c5c7808 */ /* 0x000fe40005000000 */
[----:B------:R-:W-:Y:S01]  /*6a50*/  FMNMX R99, R89, R99, !PT ;  /* 0x0000006359637209 */ /* 0x000fe20007800000 */
[----:B------:R-:W-:Y:S01]  /*6a60*/  FMUL R96, R96, R209 ;  /* 0x000000d160607220 */ /* 0x000fe20000400000 */
[----:B------:R-:W0:Y:S01]  /*6a70*/  SHFL.BFLY PT, R193, R177, 0x1, 0x1f ;  /* 0x0c201f00b1c17f89 */ /* 0x000e2200000e0000 */
[----:B------:R-:W-:-:S02]  /*6a80*/  FSEL R93, R93, -INF , !P0 ;  /* 0xff8000005d5d7808 */ /* 0x000fc40004000000 */
[----:B------:R-:W-:Y:S01]  /*6a90*/  FMNMX R99, R92, R99, !PT ;  /* 0x000000635c637209 */ /* 0x000fe20007800000 */
[----:B------:R-:W-:Y:S01]  /*6aa0*/  FMUL R97, R97, R209 ;  /* 0x000000d161617220 */ /* 0x000fe20000400000 */
[----:B------:R-:W-:Y:S02]  /*6ab0*/  FSEL R96, R96, -INF , !P4 ;  /* 0xff80000060607808 */ /* 0x000fe40006000000 */
[----:B------:R-:W-:Y:S01]  /*6ac0*/  FMNMX R99, R93, R99, !PT ;  /* 0x000000635d637209 */ /* 0x000fe20007800000 */
[----:B------:R-:W-:Y:S01]  /*6ad0*/  FMUL R100, R100, R209 ;  /* 0x000000d164647220 */ /* 0x000fe20000400000 */
[----:B------:R-:W-:Y:S02]  /*6ae0*/  FSEL R97, R97, -INF , !P5 ;  /* 0xff80000061617808 */ /* 0x000fe40006800000 */
[----:B------:R-:W-:Y:S01]  /*6af0*/  FMNMX R99, R96, R99, !PT ;  /* 0x0000006360637209 */ /* 0x000fe20007800000 */
[----:B------:R-:W-:Y:S01]  /*6b00*/  FMUL R101, R101, R209 ;  /* 0x000000d165657220 */ /* 0x000fe20000400000 */
[----:B------:R-:W-:-:S02]  /*6b10*/  FSEL R100, R100, -INF , !P6 ;  /* 0xff80000064647808 */ /* 0x000fc40007000000 */
[----:B------:R-:W-:Y:S02]  /*6b20*/  FMNMX R99, R97, R99, !PT ;  /* 0x0000006361637209 */ /* 0x000fe40007800000 */
[----:B------:R-:W-:Y:S02]  /*6b30*/  FSEL R101, R101, -INF , !P3 ;  /* 0xff80000065657808 */ /* 0x000fe40005800000 */
[----:B------:R-:W-:-:S04]  /*6b40*/  FMNMX R99, R100, R99, !PT ;  /* 0x0000006364637209 */ /* 0x000fc80007800000 */
[----:B------:R-:W-:Y:S02]  /*6b50*/  FMNMX R99, R101, R99, !PT ;  /* 0x0000006365637209 */ /* 0x000fe40007800000 */
[----:B0-----:R-:W-:-:S03]  /*6b60*/  FMNMX R193, R177, R193, !PT ;  /* 0x000000c1b1c17209 */ /* 0x001fc60007800000 */
[----:B------:R-:W0:Y:S01]  /*6b70*/  SHFL.BFLY PT, R177, R99, 0x2, 0x1f ;  /* 0x0c401f0063b17f89 */ /* 0x000e2200000e0000 */
[----:B------:R-:W-:-:S03]  /*6b80*/  FMNMX R20, R193, R6, !PT ;  /* 0x00000006c1147209 */ /* 0x000fc60007800000 */
[----:B------:R1:W-:Y:S02]  /*6b90*/  STS.U16 [R0+0x8000], R115 ;  /* 0x0080007300007388 */ /* 0x0003e40000000400 */
[--C-:B------:R-:W-:Y:S01]  /*6ba0*/  FADD R90, R90, -R20.reuse ;  /* 0x800000145a5a7221 */ /* 0x100fe20000000000 */
[----:B-1----:R-:W-:-:S03]  /*6bb0*/  FADD R115, R23, -R20 ;  /* 0x8000001417737221 */ /* 0x002fc60000000000 */
[----:B------:R-:W-:Y:S01]  /*6bc0*/  FMUL R90, R90, 1.4426950216293334961 ;  /* 0x3fb8aa3b5a5a7820 */ /* 0x000fe20000400000 */
[----:B------:R-:W-:Y:S01]  /*6bd0*/  FMUL R115, R115, 1.4426950216293334961 ;  /* 0x3fb8aa3b73737820 */ /* 0x000fe20000400000 */
[----:B------:R-:W-:-:S03]  /*6be0*/  FADD R23, R22, -R20 ;  /* 0x8000001416177221 */ /* 0x000fc60000000000 */
[----:B------:R1:W-:Y:S01]  /*6bf0*/  MUFU.EX2 R22, R115 ;  /* 0x0000007300167308 */ /* 0x0003e20000000800 */
[----:B0-----:R-:W-:Y:S01]  /*6c00*/  FMNMX R177, R99, R177, !PT ;  /* 0x000000b163b17209 */ /* 0x001fe20007800000 */
[----:B-1----:R-:W-:-:S06]  /*6c10*/  FADD R115, R114, -R20 ;  /* 0x8000001472737221 */ /* 0x002fcc0000000000 */
[----:B------:R0:W-:Y:S02]  /*6c20*/  MUFU.EX2 R114, R90 ;  /* 0x0000005a00727308 */ /* 0x0001e40000000800 */
[----:B0-----:R-:W0:Y:S01]  /*6c30*/  SHFL.BFLY PT, R90, R177, 0x1, 0x1f ;  /* 0x0c201f00b15a7f89 */ /* 0x001e2200000e0000 */
[----:B------:R-:W-:-:S04]  /*6c40*/  FADD R91, R91, -R20 ;  /* 0x800000145b5b7221 */ /* 0x000fc80000000000 */
[----:B------:R-:W-:Y:S01]  /*6c50*/  FMUL R91, R91, 1.4426950216293334961 ;  /* 0x3fb8aa3b5b5b7820 */ /* 0x000fe20000400000 */
[----:B------:R1:W-:Y:S04]  /*6c60*/  STS.U16 [R0+0x8800], R121 ;  /* 0x0088007900007388 */ /* 0x0003e80000000400 */
[----:B------:R5:W-:Y:S01]  /*6c70*/  STS.U16 [R0+0x9c00], R163 ;  /* 0x009c00a300007388 */ /* 0x000be20000000400 */
[----:B-1----:R1:W-:Y:S03]  /*6c80*/  MUFU.EX2 R121, R91 ;  /* 0x0000005b00797308 */ /* 0x0023e60000000800 */
[----:B------:R3:W-:Y:S01]  /*6c90*/  STS.U16 [R0+0x9400], R125 ;  /* 0x0094007d00007388 */ /* 0x0007e20000000400 */
[----:B-1----:R-:W-:Y:S01]  /*6ca0*/  FADD R91, R118, -R20 ;  /* 0x80000014765b7221 */ /* 0x002fe20000000000 */
[----:B0-----:R-:W-:-:S03]  /*6cb0*/  FMNMX R90, R177, R90, !PT ;  /* 0x0000005ab15a7209 */ /* 0x001fc60007800000 */
[----:B------:R-:W-:Y:S01]  /*6cc0*/  FMUL R91, R91, 1.4426950216293334961 ;  /* 0x3fb8aa3b5b5b7820 */ /* 0x000fe20000400000 */
[----:B-----5:R-:W-:-:S03]  /*6cd0*/  FMNMX R163, R90, R19, !PT ;  /* 0x000000135aa37209 */ /* 0x020fc60007800000 */
[----:B---3--:R0:W-:Y:S02]  /*6ce0*/  MUFU.EX2 R125, R91 ;  /* 0x0000005b007d7308 */ /* 0x0081e40000000800 */
[----:B------:R-:W-:Y:S01]  /*6cf0*/  FADD R90, R107, -R163 ;  /* 0x800000a36b5a7221 */ /* 0x000fe20000000000 */
[----:B0-----:R-:W-:-:S03]  /*6d00*/  FADD R91, -R20, R6 ;  /* 0x00000006145b7221 */ /* 0x001fc60000000100 */
[----:B------:R-:W-:Y:S01]  /*6d10*/  FMUL R90, R90, 1.4426950216293334961 ;  /* 0x3fb8aa3b5a5a7820 */ /* 0x000fe20000400000 */
[----:B------:R-:W-:Y:S01]  /*6d20*/  FMUL R91, R91, 1.4426950216293334961 ;  /* 0x3fb8aa3b5b5b7820 */ /* 0x000fe20000400000 */
[----:B------:R-:W0:Y:S03]  /*6d30*/  S2R R195, SR_TID.X ;  /* 0x0000000000c37919 */ /* 0x000e260000002100 */
[----:B------:R1:W3:Y:S02]  /*6d40*/  MUFU.EX2 R107, R91 ;  /* 0x0000005b006b7308 */ /* 0x0002e40000000800 */
[----:B-1----:R-:W-:-:S06]  /*6d50*/  FADD R91, R21, -R163 ;  /* 0x800000a3155b7221 */ /* 0x002fcc0000000000 */
[----:B------:R1:W-:Y:S01]  /*6d60*/  MUFU.EX2 R21, R90 ;  /* 0x0000005a00157308 */ /* 0x0003e20000000800 */
[----:B------:R-:W-:Y:S01]  /*6d70*/  FMUL R91, R91, 1.4426950216293334961 ;  /* 0x3fb8aa3b5b5b7820 */ /* 0x000fe20000400000 */
[----:B-1----:R-:W-:-:S06]  /*6d80*/  FADD R90, R106, -R163 ;  /* 0x800000a36a5a7221 */ /* 0x002fcc0000000000 */
[----:B------:R1:W-:Y:S01]  /*6d90*/  MUFU.EX2 R106, R91 ;  /* 0x0000005b006a7308 */ /* 0x0003e20000000800 */
[----:B------:R-:W-:Y:S01]  /*6da0*/  FMUL R90, R90, 1.4426950216293334961 ;  /* 0x3fb8aa3b5a5a7820 */ /* 0x000fe20000400000 */
[----:B------:R-:W-:Y:S01]  /*6db0*/  STS.U16 [R0+0x8c00], R122 ;  /* 0x008c007a00007388 */ /* 0x000fe20000000400 */
[----:B-1----:R-:W-:-:S05]  /*6dc0*/  FADD R91, R105, -R163 ;  /* 0x800000a3695b7221 */ /* 0x002fca0000000000 */
[----:B------:R1:W-:Y:S01]  /*6dd0*/  MUFU.EX2 R105, R90 ;  /* 0x0000005a00697308 */ /* 0x0003e20000000800 */
[----:B------:R5:W-:Y:S01]  /*6de0*/  STS.U16 [R0+0x9000], R123 ;  /* 0x0090007b00007388 */ /* 0x000be20000000400 */
[----:B------:R-:W-:-:S03]  /*6df0*/  FMUL R91, R91, 1.4426950216293334961 ;  /* 0x3fb8aa3b5b5b7820 */ /* 0x000fc60000400000 */
[----:B------:R-:W-:Y:S01]  /*6e00*/  STS.U16 [R0+0x9800], R162 ;  /* 0x009800a200007388 */ /* 0x000fe20000000400 */
[----:B-1----:R-:W-:-:S03]  /*6e10*/  FADD R90, R111, -R163 ;  /* 0x800000a36f5a7221 */ /* 0x002fc60000000000 */
[----:B------:R-:W-:Y:S04]  /*6e20*/  STS.U16 [R0+0xa000], R165 ;  /* 0x00a000a500007388 */ /* 0x000fe80000000400 */
[----:B------:R1:W-:Y:S01]  /*6e30*/  STS.U16 [R0+0xa400], R119 ;  /* 0x00a4007700007388 */ /* 0x0003e20000000400 */
[----:B------:R-:W-:-:S03]  /*6e40*/  FMUL R90, R90, 1.4426950216293334961 ;  /* 0x3fb8aa3b5a5a7820 */ /* 0x000fc60000400000 */
        /* <DEDUP_REMOVED lines=14> */
[----:B----4-:R-:W-:Y:S04]  /*6f30*/  STS.U16 [R0+0xe000], R227 ;  /* 0x00e000e300007388 */ /* 0x010fe80000000400 */
[----:B------:R-:W-:Y:S04]  /*6f40*/  STS.U16 [R0+0xe400], R231 ;  /* 0x00e400e700007388 */ /* 0x000fe80000000400 */
[----:B--2---:R-:W-:Y:S04]  /*6f50*/  STS.U16 [R0+0xe800], R235 ;  /* 0x00e800eb00007388 */ /* 0x004fe80000000400 */
        /* <DEDUP_REMOVED lines=15> */
[----:B------:R4:W-:Y:S04]  /*7050*/  STS.U16 [R2+0xaa00], R168 ;  /* 0x00aa00a802007388 */ /* 0x0009e80000000400 */
        /* <DEDUP_REMOVED lines=21> */
[----:B------:R3:W-:Y:S01]  /*71b0*/  MUFU.EX2 R111, R91 ;  /* 0x0000005b006f7308 */ /* 0x0007e20000000800 */
[----:B------:R0:W-:Y:S06]  /*71c0*/  MEMBAR.ALL.CTA ;  /* 0x0000000000007992 */ /* 0x0001ec0000008000 */
[----:B0-----:R-:W0:Y:S01]  /*71d0*/  FENCE.VIEW.ASYNC.S ;  /* 0x00000000000073c6 */ /* 0x001e220000000000 */
[--C-:B------:R-:W-:Y:S01]  /*71e0*/  FADD R88, R88, -R163.reuse ;  /* 0x800000a358587221 */ /* 0x100fe20000000000 */
[--C-:B------:R-:W-:Y:S01]  /*71f0*/  FADD R104, R104, -R20.reuse ;  /* 0x8000001468687221 */ /* 0x100fe20000000000 */
[--C-:B------:R-:W-:Y:S01]  /*7200*/  FADD R108, R108, -R20.reuse ;  /* 0x800000146c6c7221 */ /* 0x100fe20000000000 */
[--C-:B------:R-:W-:Y:S01]  /*7210*/  FADD R109, R109, -R20.reuse ;  /* 0x800000146d6d7221 */ /* 0x100fe20000000000 */
[--C-:B------:R-:W-:Y:S01]  /*7220*/  FADD R112, R112, -R20.reuse ;  /* 0x8000001470707221 */ /* 0x100fe20000000000 */
[--C-:B---3--:R-:W-:Y:S01]  /*7230*/  FADD R91, R110, -R163.reuse ;  /* 0x800000a36e5b7221 */ /* 0x108fe20000000000 */
[--C-:B------:R-:W-:Y:S01]  /*7240*/  FADD R113, R113, -R20.reuse ;  /* 0x8000001471717221 */ /* 0x100fe20000000000 */
[----:B------:R3:W-:Y:S01]  /*7250*/  MUFU.EX2 R110, R90 ;  /* 0x0000005a006e7308 */ /* 0x0007e20000000800 */
[----:B------:R-:W-:Y:S01]  /*7260*/  FMUL R88, R88, 1.4426950216293334961 ;  /* 0x3fb8aa3b58587820 */ /* 0x000fe20000400000 */
[--C-:B-----5:R-:W-:Y:S01]  /*7270*/  FADD R123, R94, -R20.reuse ;  /* 0x800000145e7b7221 */ /* 0x120fe20000000000 */
[--C-:B------:R-:W-:Y:S01]  /*7280*/  FADD R164, R164, -R20.reuse ;  /* 0x80000014a4a47221 */ /* 0x100fe20000000000 */
[--C-:B------:R-:W-:Y:S01]  /*7290*/  FADD R98, R98, -R20.reuse ;  /* 0x8000001462627221 */ /* 0x100fe20000000000 */
[--C-:B------:R-:W-:Y:S01]  /*72a0*/  FADD R95, R95, -R20.reuse ;  /* 0x800000145f5f7221 */ /* 0x100fe20000000000 */
[----:B------:R-:W-:Y:S01]  /*72b0*/  FADD R102, R102, -R20 ;  /* 0x8000001466667221 */ /* 0x000fe20000000000 */
[--C-:B------:R-:W-:Y:S01]  /*72c0*/  FADD R89, R89, -R163.reuse ;  /* 0x800000a359597221 */ /* 0x100fe20000000000 */
[--C-:B------:R-:W-:Y:S01]  /*72d0*/  FADD R92, R92, -R163.reuse ;  /* 0x800000a35c5c7221 */ /* 0x100fe20000000000 */
[--C-:B---3--:R-:W-:Y:S01]  /*72e0*/  FADD R90, R116, -R163.reuse ;  /* 0x800000a3745a7221 */ /* 0x108fe20000000000 */
[--C-:B------:R-:W-:Y:S01]  /*72f0*/  FADD R93, R93, -R163.reuse ;  /* 0x800000a35d5d7221 */ /* 0x100fe20000000000 */
[--C-:B------:R-:W-:Y:S01]  /*7300*/  FADD R96, R96, -R163.reuse ;  /* 0x800000a360607221 */ /* 0x100fe20000000000 */
[--C-:B------:R-:W-:Y:S01]  /*7310*/  FADD R97, R97, -R163.reuse ;  /* 0x800000a361617221 */ /* 0x100fe20000000000 */
[----:B------:R-:W-:Y:S01]  /*7320*/  FMUL R90, R90, 1.4426950216293334961 ;  /* 0x3fb8aa3b5a5a7820 */ /* 0x000fe20000400000 */
[--C-:B------:R-:W-:Y:S01]  /*7330*/  FADD R100, R100, -R163.reuse ;  /* 0x800000a364647221 */ /* 0x100fe20000000000 */
[----:B------:R-:W-:Y:S01]  /*7340*/  FADD R101, R101, -R163 ;  /* 0x800000a365657221 */ /* 0x000fe20000000000 */
[----:B------:R-:W-:Y:S01]  /*7350*/  SHF.R.U32.HI R195, RZ, 0x5, R195 ;  /* 0x00000005ffc37819 */ /* 0x000fe200000116c3 */
[----:B-1----:R1:W-:Y:S01]  /*7360*/  MUFU.EX2 R119, R90 ;  /* 0x0000005a00777308 */ /* 0x0023e20000000800 */
[----:B------:R-:W-:Y:S01]  /*7370*/  FMUL R23, R23, 1.4426950216293334961 ;  /* 0x3fb8aa3b17177820 */ /* 0x000fe20000400000 */
[----:B------:R-:W-:Y:S01]  /*7380*/  FMUL R104, R104, 1.4426950216293334961 ;  /* 0x3fb8aa3b68687820 */ /* 0x000fe20000400000 */
[----:B------:R-:W-:Y:S01]  /*7390*/  FMUL R108, R108, 1.4426950216293334961 ;  /* 0x3fb8aa3b6c6c7820 */ /* 0x000fe20000400000 */
[----:B------:R-:W-:Y:S01]  /*73a0*/  FMUL R115, R115, 1.4426950216293334961 ;  /* 0x3fb8aa3b73737820 */ /* 0x000fe20000400000 */
[-C--:B------:R-:W-:Y:S01]  /*73b0*/  FMUL R26, R26, R107.reuse ;  /* 0x0000006b1a1a7220 */ /* 0x080fe20000400000 */
[-C--:B------:R-:W-:Y:S01]  /*73c0*/  FMUL R27, R27, R107.reuse ;  /* 0x0000006b1b1b7220 */ /* 0x080fe20000400000 */
[-C--:B------:R-:W-:Y:S01]  /*73d0*/  FMUL R30, R30, R107.reuse ;  /* 0x0000006b1e1e7220 */ /* 0x080fe20000400000 */
[-C--:B------:R-:W-:Y:S01]  /*73e0*/  FMUL R31, R31, R107.reuse ;  /* 0x0000006b1f1f7220 */ /* 0x080fe20000400000 */
[----:B-1----:R-:W-:Y:S01]  /*73f0*/  FADD R90, R117, -R163 ;  /* 0x800000a3755a7221 */ /* 0x002fe20000000000 */
[-C--:B------:R-:W-:Y:S01]  /*7400*/  FMUL R34, R34, R107.reuse ;  /* 0x0000006b22227220 */ /* 0x080fe20000400000 */
[----:B------:R1:W-:Y:S01]  /*7410*/  MUFU.EX2 R117, R88 ;  /* 0x0000005800757308 */ /* 0x0003e20000000800 */
[----:B------:R-:W-:Y:S01]  /*7420*/  FMUL R109, R109, 1.4426950216293334961 ;  /* 0x3fb8aa3b6d6d7820 */ /* 0x000fe20000400000 */
[----:B------:R-:W-:Y:S01]  /*7430*/  FMUL R112, R112, 1.4426950216293334961 ;  /* 0x3fb8aa3b70707820 */ /* 0x000fe20000400000 */
[----:B------:R-:W-:Y:S01]  /*7440*/  FMUL R113, R113, 1.4426950216293334961 ;  /* 0x3fb8aa3b71717820 */ /* 0x000fe20000400000 */
[----:B------:R-:W-:Y:S01]  /*7450*/  FMUL R123, R123, 1.4426950216293334961 ;  /* 0x3fb8aa3b7b7b7820 */ /* 0x000fe20000400000 */
[----:B------:R-:W-:Y:S01]  /*7460*/  FMUL R164, R164, 1.4426950216293334961 ;  /* 0x3fb8aa3ba4a47820 */ /* 0x000fe20000400000 */
[-C--:B------:R-:W-:Y:S01]  /*7470*/  FMUL R35, R35, R107.reuse ;  /* 0x0000006b23237220 */ /* 0x080fe20000400000 */
[-C--:B------:R-:W-:Y:S01]  /*7480*/  FMUL R38, R38, R107.reuse ;  /* 0x0000006b26267220 */ /* 0x080fe20000400000 */
[-C--:B------:R-:W-:Y:S01]  /*7490*/  FMUL R39, R39, R107.reuse ;  /* 0x0000006b27277220 */ /* 0x080fe20000400000 */
[----:B-1----:R-:W-:Y:S01]  /*74a0*/  FADD R88, -R163, R19 ;  /* 0x00000013a3587221 */ /* 0x002fe20000000100 */
[----:B------:R-:W-:Y:S01]  /*74b0*/  FMUL R98, R98, 1.4426950216293334961 ;  /* 0x3fb8aa3b62627820 */ /* 0x000fe20000400000 */
[----:B------:R-:W-:Y:S01]  /*74c0*/  FMUL R95, R95, 1.4426950216293334961 ;  /* 0x3fb8aa3b5f5f7820 */ /* 0x000fe20000400000 */
[----:B------:R-:W-:Y:S01]  /*74d0*/  FMUL R42, R42, R107 ;  /* 0x0000006b2a2a7220 */ /* 0x000fe20000400000 */
[----:B------:R-:W-:Y:S01]  /*74e0*/  FMUL R88, R88, 1.4426950216293334961 ;  /* 0x3fb8aa3b58587820 */ /* 0x000fe20000400000 */
        /* <DEDUP_REMOVED lines=10> */
[----:B--2---:R-:W-:Y:S01]  /*7590*/  IMAD.SHL.U32 R169, R195, 0x100, RZ ;  /* 0x00000100c3a97824 */ /* 0x004fe200078e00ff */
[----:B----4-:R-:W1:Y:S01]  /*75a0*/  MUFU.EX2 R168, R88 ;  /* 0x0000005800a87308 */ /* 0x010e620000000800 */
[----:B------:R-:W-:-:S02]  /*75b0*/  VIADD R195, R252, 0x8000 ;  /* 0x00008000fcc37836 */ /* 0x000fc40000000000 */
[-C--:B------:R-:W-:Y:S01]  /*75c0*/  FMUL R43, R43, R107.reuse ;  /* 0x0000006b2b2b7220 */ /* 0x080fe20000400000 */
[-C--:B------:R-:W-:Y:S01]  /*75d0*/  FMUL R46, R46, R107.reuse ;  /* 0x0000006b2e2e7220 */ /* 0x080fe20000400000 */
[----:B------:R-:W-:Y:S01]  /*75e0*/  LOP3.LUT R169, R169, 0x400, RZ, 0xc0, !PT ;  /* 0x00000400a9a97812 */ /* 0x000fe200078ec0ff */
[-C--:B------:R-:W-:Y:S01]  /*75f0*/  FMUL R47, R47, R107.reuse ;  /* 0x0000006b2f2f7220 */ /* 0x080fe20000400000 */
[-C--:B------:R-:W-:Y:S01]  /*7600*/  FMUL R50, R50, R107.reuse ;  /* 0x0000006b32327220 */ /* 0x080fe20000400000 */
[----:B------:R-:W-:Y:S01]  /*7610*/  FMUL R51, R51, R107 ;  /* 0x0000006b33337220 */ /* 0x000fe20000400000 */
[----:B------:R-:W-:Y:S01]  /*7620*/  MUFU.EX2 R6, R164 ;  /* 0x000000a400067308 */ /* 0x000fe20000000800 */
[----:B------:R-:W-:Y:S01]  /*7630*/  LEA.HI R169, R195, R169, RZ, 0x1c ;  /* 0x000000a9c3a97211 */ /* 0x000fe200078fe0ff */
[-C--:B------:R-:W-:Y:S01]  /*7640*/  FMUL R54, R54, R107.reuse ;  /* 0x0000006b36367220 */ /* 0x080fe20000400000 */
[-C--:B------:R-:W-:Y:S01]  /*7650*/  FMUL R55, R55, R107.reuse ;  /* 0x0000006b37377220 */ /* 0x080fe20000400000 */
[-C--:B------:R-:W-:Y:S01]  /*7660*/  FMUL R58, R58, R107.reuse ;  /* 0x0000006b3a3a7220 */ /* 0x080fe20000400000 */
[-C--:B------:R-:W-:Y:S01]  /*7670*/  FMUL R59, R59, R107.reuse ;  /* 0x0000006b3b3b7220 */ /* 0x080fe20000400000 */
[-C--:B------:R-:W-:Y:S01]  /*7680*/  FMUL R62, R62, R107.reuse ;  /* 0x0000006b3e3e7220 */ /* 0x080fe20000400000 */
[-C--:B------:R-:W-:Y:S01]  /*7690*/  FMUL R63, R63, R107.reuse ;  /* 0x0000006b3f3f7220 */ /* 0x080fe20000400000 */
[----:B------:R-:W2:Y:S01]  /*76a0*/  MUFU.EX2 R23, R23 ;  /* 0x0000001700177308 */ /* 0x000ea20000000800 */
[-C--:B------:R-:W-:Y:S01]  /*76b0*/  FMUL R66, R66, R107.reuse ;  /* 0x0000006b42427220 */ /* 0x080fe20000400000 */
[-C--:B------:R-:W-:Y:S01]  /*76c0*/  FMUL R67, R67, R107.reuse ;  /* 0x0000006b43437220 */ /* 0x080fe20000400000 */
[-C--:B------:R-:W-:Y:S01]  /*76d0*/  FMUL R70, R70, R107.reuse ;  /* 0x0000006b46467220 */ /* 0x080fe20000400000 */
[-C--:B------:R-:W-:Y:S01]  /*76e0*/  FMUL R71, R71, R107.reuse ;  /* 0x0000006b47477220 */ /* 0x080fe20000400000 */
[-C--:B------:R-:W-:Y:S01]  /*76f0*/  FMUL R74, R74, R107.reuse ;  /* 0x0000006b4a4a7220 */ /* 0x080fe20000400000 */
[-C--:B------:R-:W-:Y:S01]  /*7700*/  FMUL R75, R75, R107.reuse ;  /* 0x0000006b4b4b7220 */ /* 0x080fe20000400000 */
[-C--:B------:R-:W-:Y:S01]  /*7710*/  FMUL R78, R78, R107.reuse ;  /* 0x0000006b4e4e7220 */ /* 0x080fe20000400000 */
[----:B------:R-:W-:Y:S01]  /*7720*/  MUFU.EX2 R104, R104 ;  /* 0x0000006800687308 */ /* 0x000fe20000000800 */
[-C--:B------:R-:W-:Y:S01]  /*7730*/  FMUL R79, R79, R107.reuse ;  /* 0x0000006b4f4f7220 */ /* 0x080fe20000400000 */
[-C--:B------:R-:W-:Y:S01]  /*7740*/  FMUL R82, R82, R107.reuse ;  /* 0x0000006b52527220 */ /* 0x080fe20000400000 */
[-C--:B------:R-:W-:Y:S01]  /*7750*/  FMUL R83, R83, R107.reuse ;  /* 0x0000006b53537220 */ /* 0x080fe20000400000 */
[-C--:B------:R-:W-:Y:S01]  /*7760*/  FMUL R86, R86, R107.reuse ;  /* 0x0000006b56567220 */ /* 0x080fe20000400000 */
[----:B------:R-:W-:Y:S01]  /*7770*/  FMUL R87, R87, R107 ;  /* 0x0000006b57577220 */ /* 0x000fe20000400000 */
[----:B------:R-:W-:Y:S01]  /*7780*/  UMOV UR7, 0x40000040 ;  /* 0x4000004000077882 */ /* 0x000fe20000000000 */
[----:B------:R-:W-:Y:S01]  /*7790*/  IMAD.MOV.U32 R170, RZ, RZ, RZ ;  /* 0x000000ffffaa7224 */ /* 0x000fe200078e00ff */
[----:B------:R-:W3:Y:S01]  /*77a0*/  MUFU.EX2 R108, R108 ;  /* 0x0000006c006c7308 */ /* 0x000ee20000000800 */
[----:B------:R-:W4:Y:S07]  /*77b0*/  LDL R171, [R1+0x178] ;  /* 0x0001780001ab7983 */ /* 0x000f2e0000100800 */
[----:B------:R-:W-:Y:S08]  /*77c0*/  MUFU.EX2 R109, R109 ;  /* 0x0000006d006d7308 */ /* 0x000ff00000000800 */
[----:B------:R-:W-:Y:S08]  /*77d0*/  MUFU.EX2 R112, R112 ;  /* 0x0000007000707308 */ /* 0x000ff00000000800 */
[----:B------:R-:W-:Y:S08]  /*77e0*/  MUFU.EX2 R113, R113 ;  /* 0x0000007100717308 */ /* 0x000ff00000000800 */
[----:B------:R-:W-:Y:S08]  /*77f0*/  MUFU.EX2 R115, R115 ;  /* 0x0000007300737308 */ /* 0x000ff00000000800 */
[----:B------:R-:W-:Y:S08]  /*7800*/  MUFU.EX2 R122, R98 ;  /* 0x00000062007a7308 */ /* 0x000ff00000000800 */
[----:B------:R-:W-:Y:S08]  /*7810*/  MUFU.EX2 R123, R123 ;  /* 0x0000007b007b7308 */ /* 0x000ff00000000800 */
[----:B------:R-:W-:Y:S08]  /*7820*/  MUFU.EX2 R118, R95 ;  /* 0x0000005f00767308 */ /* 0x000ff00000000800 */
[----:B------:R-:W-:Y:S08]  /*7830*/  MUFU.EX2 R162, R102 ;  /* 0x0000006600a27308 */ /* 0x000ff00000000800 */
[----:B------:R-:W5:Y:S08]  /*7840*/  MUFU.EX2 R116, R91 ;  /* 0x0000005b00747308 */ /* 0x000f700000000800 */
[----:B------:R-:W-:Y:S08]  /*7850*/  MUFU.EX2 R120, R90 ;  /* 0x0000005a00787308 */ /* 0x000ff00000000800 */
[----:B------:R2:W0:Y:S08]  /*7860*/  MUFU.EX2 R164, R89 ;  /* 0x0000005900a47308 */ /* 0x0004300000000800 */
[----:B------:R5:W-:Y:S08]  /*7870*/  MUFU.EX2 R165, R92 ;  /* 0x0000005c00a57308 */ /* 0x000bf00000000800 */
[----:B------:R0:W0:Y:S08]  /*7880*/  MUFU.EX2 R124, R93 ;  /* 0x0000005d007c7308 */ /* 0x0000300000000800 */
[----:B------:R0:W-:Y:S08]  /*7890*/  MUFU.EX2 R158, R96 ;  /* 0x00000060009e7308 */ /* 0x0001f00000000800 */
[----:B------:R0:W0:Y:S08]  /*78a0*/  MUFU.EX2 R166, R97 ;  /* 0x0000006100a67308 */ /* 0x0000300000000800 */
[----:B------:R0:W-:Y:S08]  /*78b0*/  MUFU.EX2 R167, R100 ;  /* 0x0000006400a77308 */ /* 0x0001f00000000800 */
[----:B------:R0:W0:Y:S01]  /*78c0*/  MUFU.EX2 R19, R101 ;  /* 0x0000006500137308 */ /* 0x0000220000000800 */
[----:B------:R-:W-:Y:S01]  /*78d0*/  LOP3.LUT R169, R169, 0x3fff, RZ, 0xc0, !PT ;  /* 0x00003fffa9a97812 */ /* 0x000fe200078ec0ff */
[-C--:B-1----:R-:W-:Y:S01]  /*78e0*/  FMUL R24, R24, R168.reuse ;  /* 0x000000a818187220 */ /* 0x082fe20000400000 */
[-C--:B------:R-:W-:Y:S01]  /*78f0*/  FMUL R25, R25, R168.reuse ;  /* 0x000000a819197220 */ /* 0x080fe20000400000 */
[-C--:B------:R-:W-:Y:S01]  /*7900*/  FMUL R28, R28, R168.reuse ;  /* 0x000000a81c1c7220 */ /* 0x080fe20000400000 */
[----:B------:R-:W-:Y:S01]  /*7910*/  R2UR UR6, R169 ;  /* 0x00000000a90672ca */ /* 0x000fe200000e0000 */
[-C--:B------:R-:W-:Y:S01]  /*7920*/  FMUL R29, R29, R168.reuse ;  /* 0x000000a81d1d7220 */ /* 0x080fe20000400000 */
        /* <DEDUP_REMOVED lines=27> */
[----:B------:R-:W-:Y:S01]  /*7ae0*/  FMUL R85, R85, R168 ;  /* 0x000000a855557220 */ /* 0x000fe20000400000 */
[----:B--2---:R-:W-:-:S02]  /*7af0*/  F2FP.BF16.F32.PACK_AB R89, R23, R22 ;  /* 0x000000161759723e */ /* 0x004fc400000010ff */
[----:B---3--:R-:W-:Y:S02]  /*7b00*/  F2FP.BF16.F32.PACK_AB R91, R108, R104 ;  /* 0x000000686c5b723e */ /* 0x008fe400000010ff */
[----:B------:R-:W-:Y:S02]  /*7b10*/  F2FP.BF16.F32.PACK_AB R88, R106, R21 ;  /* 0x000000156a58723e */ /* 0x000fe400000010ff */
[----:B------:R-:W-:Y:S02]  /*7b20*/  F2FP.BF16.F32.PACK_AB R90, R111, R105 ;  /* 0x000000696f5a723e */ /* 0x000fe400000010ff */
[----:B-----5:R-:W-:Y:S02]  /*7b30*/  F2FP.BF16.F32.PACK_AB R92, R116, R110 ;  /* 0x0000006e745c723e */ /* 0x020fe400000010ff */
[----:B0-----:R-:W-:Y:S02]  /*7b40*/  F2FP.BF16.F32.PACK_AB R93, R112, R109 ;  /* 0x0000006d705d723e */ /* 0x001fe400000010ff */
[----:B------:R-:W-:-:S02]  /*7b50*/  F2FP.BF16.F32.PACK_AB R94, R117, R119 ;  /* 0x00000077755e723e */ /* 0x000fc400000010ff */
[----:B------:R-:W-:Y:S02]  /*7b60*/  F2FP.BF16.F32.PACK_AB R95, R114, R113 ;  /* 0x00000071725f723e */ /* 0x000fe400000010ff */
[----:B------:R-:W-:Y:S02]  /*7b70*/  F2FP.BF16.F32.PACK_AB R96, R164, R120 ;  /* 0x00000078a460723e */ /* 0x000fe400000010ff */
[----:B------:R-:W-:Y:S02]  /*7b80*/  F2FP.BF16.F32.PACK_AB R97, R121, R115 ;  /* 0x000000737961723e */ /* 0x000fe400000010ff */
[----:B------:R-:W-:Y:S02]  /*7b90*/  F2FP.BF16.F32.PACK_AB R98, R124, R165 ;  /* 0x000000a57c62723e */ /* 0x000fe400000010ff */
[----:B------:R-:W-:Y:S02]  /*7ba0*/  F2FP.BF16.F32.PACK_AB R99, R123, R122 ;  /* 0x0000007a7b63723e */ /* 0x000fe400000010ff */
[----:B------:R-:W-:-:S02]  /*7bb0*/  F2FP.BF16.F32.PACK_AB R100, R166, R158 ;  /* 0x0000009ea664723e */ /* 0x000fc400000010ff */
[----:B------:R-:W-:Y:S02]  /*7bc0*/  F2FP.BF16.F32.PACK_AB R101, R125, R118 ;  /* 0x000000767d65723e */ /* 0x000fe400000010ff */
[----:B------:R-:W-:Y:S02]  /*7bd0*/  F2FP.BF16.F32.PACK_AB R102, R19, R167 ;  /* 0x000000a71366723e */ /* 0x000fe400000010ff */
[----:B------:R-:W-:Y:S01]  /*7be0*/  F2FP.BF16.F32.PACK_AB R103, R6, R162 ;  /* 0x000000a20667723e */ /* 0x000fe200000010ff */
[----:B------:R-:W-:Y:S06]  /*7bf0*/  BAR.SYNC.DEFER_BLOCKING 0x0 ;  /* 0x0000000000007b1d */ /* 0x000fec0000010000 */
[----:B------:R-:W-:-:S06]  /*7c00*/  WARPGROUP.ARRIVE ;  /* 0x00000000000079c5 */ /* 0x000fcc0000000000 */
[----:B------:R-:W-:Y:S01]  /*7c10*/  HGMMA.64x128x16.F32.BF16 R24, R88, gdesc[UR4], R24 ;  /* 0x01e0000458187df0 */ /* 0x000fe20008701818 */
[----:B------:R-:W-:-:S04]  /*7c20*/  IADD3 R169, P0, R169, 0x2, RZ ;  /* 0x00000002a9a97810 */ /* 0x000fc80007f1e0ff */
[----:B------:R-:W-:Y:S02]  /*7c30*/  IADD3.X R170, R170, 0x40000040, RZ, P0, !PT ;  /* 0x40000040aaaa7810 */ /* 0x000fe400007fe4ff */
[----:B------:R-:W-:Y:S02]  /*7c40*/  R2UR UR58, R169 ;  /* 0x00000000a93a72ca */ /* 0x000fe400000e0000 */
[----:B------:R-:W-:-:S13]  /*7c50*/  R2UR UR6, R170 ;  /* 0x00000000aa0672ca */ /* 0x000fda00000e0000 */
[----:B------:R-:W-:Y:S01]  /*7c60*/  UMOV UR7, UR6 ;  /* 0x0000000600077c82 */ /* 0x000fe20008000000 */
[----:B------:R-:W-:Y:S02]  /*7c70*/  UMOV UR6, UR58 ;  /* 0x0000003a00067c82 */ /* 0x000fe40008000000 */
[----:B------:R-:W-:Y:S01]  /*7c80*/  HGMMA.64x128x16.F32.BF16 R24, R92, gdesc[UR4], R24 ;  /* 0x01e000045c187df0 */ /* 0x000fe20008701818 */
[----:B------:R-:W-:Y:S01]  /*7c90*/  UIADD3.64 UR58, UR6, 0x2, URZ ;  /* 0x00000002063a7897 */ /* 0x000fe2000fffe03f */
[----:B------:R-:W-:Y:S01]  /*7ca0*/  FADD R21, R21, R106 ;  /* 0x0000006a15157221 */ /* 0x000fe20000000000 */
[----:B------:R-:W-:-:S03]  /*7cb0*/  FADD R22, R22, R23 ;  /* 0x0000001716167221 */ /* 0x000fc60000000000 */
[----:B------:R-:W-:Y:S01]  /*7cc0*/  FADD R21, R105, R21 ;  /* 0x0000001569157221 */ /* 0x000fe20000000000 */
[----:B------:R-:W-:Y:S01]  /*7cd0*/  FADD R22, R104, R22 ;  /* 0x0000001668167221 */ /* 0x000fe20000000000 */
[----:B------:R-:W-:Y:S02]  /*7ce0*/  UIADD3.64 UR6, UR6, 0x4, URZ ;  /* 0x0000000406067897 */ /* 0x000fe4000fffe03f */
[----:B------:R-:W-:Y:S02]  /*7cf0*/  FADD R21, R111, R21 ;  /* 0x000000156f157221 */ /* 0x000fe40000000000 */
[----:B------:R-:W-:Y:S01]  /*7d00*/  HGMMA.64x128x16.F32.BF16 R24, R96, gdesc[UR56], R24 ;  /* 0x01e0003860187df0 */ /* 0x000fe20008701818 */
[----:B------:R-:W-:Y:S01]  /*7d10*/  FADD R22, R108, R22 ;  /* 0x000000166c167221 */ /* 0x000fe20000000000 */
[----:B------:R-:W-:-:S03]  /*7d20*/  FADD R21, R110, R21 ;  /* 0x000000156e157221 */ /* 0x000fc60000000000 */
        /* <DEDUP_REMOVED lines=21> */
[----:B------:R-:W-:Y:S01]  /*7e80*/  FADD R21, R19, R21 ;  /* 0x0000001513157221 */ /* 0x000fe20000000000 */
[----:B------:R-:W0:Y:S02]  /*7e90*/  S2R R172, SR_CTAID.X ;  /* 0x0000000000ac7919 */ /* 0x000e240000002500 */
[----:B------:R-:W-:Y:S02]  /*7ea0*/  FADD R22, R6, R22 ;  /* 0x0000001606167221 */ /* 0x000fe40000000000 */
[----:B------:R-:W1:Y:S01]  /*7eb0*/  SHFL.BFLY PT, R6, R21, 0x2, 0x1f ;  /* 0x0c401f0015067f89 */ /* 0x000e6200000e0000 */
[----:B------:R-:W-:Y:S03]  /*7ec0*/  HGMMA.64x128x16.F32.BF16 R24, R100, gdesc[UR4], R24, gsb0 ;  /* 0x01e0000464187df0 */ /* 0x000fe60008001818 */
[----:B------:R-:W2:Y:S01]  /*7ed0*/  SHFL.BFLY PT, R19, R22, 0x2, 0x1f ;  /* 0x0c401f0016137f89 */ /* 0x000ea200000e0000 */
[----:B-1----:R-:W-:Y:S01]  /*7ee0*/  FADD R6, R21, R6 ;  /* 0x0000000615067221 */ /* 0x002fe20000000000 */
[----:B0-----:R-:W-:-:S04]  /*7ef0*/  IMAD.SHL.U32 R172, R172, 0x40, RZ ;  /* 0x00000040acac7824 */ /* 0x001fc800078e00ff */
[----:B------:R-:W0:Y:S01]  /*7f00*/  SHFL.BFLY PT, R21, R6, 0x1, 0x1f ;  /* 0x0c201f0006157f89 */ /* 0x000e2200000e0000 */
[----:B------:R-:W-:Y:S01]  /*7f10*/  IADD3 R16, P0, R16, 0x40, RZ ;  /* 0x0000004010107810 */ /* 0x000fe20007f1e0ff */
[----:B------:R-:W-:Y:S02]  /*7f20*/  VIADD R172, R172, 0x40 ;  /* 0x00000040acac7836 */ /* 0x000fe40000000000 */
[----:B--2---:R-:W-:-:S05]  /*7f30*/  FADD R19, R22, R19 ;  /* 0x0000001316137221 */ /* 0x004fca0000000000 */
[----:B------:R-:W1:Y:S01]  /*7f40*/  SHFL.BFLY PT, R22, R19, 0x1, 0x1f ;  /* 0x0c201f0013167f89 */ /* 0x000e6200000e0000 */
[----:B------:R-:W-:Y:S01]  /*7f50*/  IMAD.X R5, RZ, RZ, R5, P0 ;  /* 0x000000ffff057224 */ /* 0x000fe200000e0605 */
[----:B------:R-:W-:-:S04]  /*7f60*/  ISETP.GE.U32.AND P0, PT, R16, R172, PT ;  /* 0x000000ac1000720c */ /* 0x000fc80003f06070 */
[----:B------:R-:W-:Y:S01]  /*7f70*/  ISETP.GE.U32.AND.EX P0, PT, R5, RZ, PT, P0 ;  /* 0x000000ff0500720c */ /* 0x000fe20003f06100 */
[----:B0-----:R-:W-:Y:S01]  /*7f80*/  FADD R21, R6, R21 ;  /* 0x0000001506157221 */ /* 0x001fe20000000000 */
[----:B----4-:R-:W-:Y:S02]  /*7f90*/  IMAD R4, R171, 0x40, R4 ;  /* 0x00000040ab047824 */ /* 0x010fe400078e0204 */
[----:B------:R-:W-:Y:S02]  /*7fa0*/  IMAD R15, R159, 0x40, R15 ;  /* 0x000000409f0f7824 */ /* 0x000fe400078e020f */
[----:B------:R-:W-:Y:S01]  /*7fb0*/  FFMA R18, R168, R18, R21 ;  /* 0x00000012a8127223 */ /* 0x000fe20000000015 */
[--C-:B------:R-:W-:Y:S02]  /*7fc0*/  IMAD.MOV.U32 R21, RZ, RZ, R163.reuse ;  /* 0x000000ffff157224 */ /* 0x100fe400078e00a3 */
[----:B------:R-:W-:Y:S02]  /*7fd0*/  IMAD.MOV.U32 R6, RZ, RZ, R20 ;  /* 0x000000ffff067224 */ /* 0x000fe400078e0014 */
[----:B-1----:R-:W-:Y:S01]  /*7fe0*/  FADD R22, R19, R22 ;  /* 0x0000001613167221 */ /* 0x002fe20000000000 */
[----:B------:R-:W-:-:S03]  /*7ff0*/  IMAD.MOV.U32 R19, RZ, RZ, R163 ;  /* 0x000000ffff137224 */ /* 0x000fc600078e00a3 */
[----:B------:R-:W-:Y:S01]  /*8000*/  FFMA R17, R107, R17, R22 ;  /* 0x000000116b117223 */ /* 0x000fe20000000016 */
[----:B------:R-:W-:Y:S02]  /*8010*/  WARPGROUP.DEPBAR.LE gsb0, 0x0 ;  /* 0x00008000000079c5 */ /* 0x000fe40000010000 */
[----:B------:R-:W-:Y:S05]  /*8020*/  @!P0 BRA `(.L_x_1) ;  /* 0xffffffb000f08947 */ /* 0x000fea000383ffff */
.L_x_0:
[----:B------:R-:W0:Y:S01]  /*8030*/  S2R R120, SR_TID.X ;  /* 0x0000000000787919 */ /* 0x000e220000002100 */
[----:B------:R-:W-:Y:S01]  /*8040*/  IMAD.MOV.U32 R12, RZ, RZ, R17 ;  /* 0x000000ffff0c7224 */ /* 0x000fe200078e0011 */
[C---:B------:R-:W-:Y:S01]  /*8050*/  FSETP.GT.AND P2, PT, |R18|.reuse, 8.50705917302346158658e+37, PT ;  /* 0x7e8000001200780b */ /* 0x040fe20003f44200 */
[----:B------:R-:W-:Y:S01]  /*8060*/  FMUL R8, R71, 0.25 ;  /* 0x3e80000047087820 */ /* 0x000fe20000400000 */
[----:B------:R-:W-:Y:S01]  /*8070*/  FSETP.GEU.AND P3, PT, R18, 1.175494350822287508e-38, PT ;  /* 0x008000001200780b */ /* 0x000fe20003f6e000 */
[----:B------:R-:W-:Y:S01]  /*8080*/  FMUL R10, R25, 0.25 ;  /* 0x3e800000190a7820 */ /* 0x000fe20000400000 */
[C---:B------:R-:W-:Y:S01]  /*8090*/  FSETP.GT.AND P1, PT, |R12|.reuse, 8.50705917302346158658e+37, PT ;  /* 0x7e8000000c00780b */ /* 0x040fe20003f24200 */
[----:B------:R-:W-:Y:S01]  /*80a0*/  BAR.SYNC.DEFER_BLOCKING 0x0 ;  /* 0x0000000000007b1d */ /* 0x000fe20000010000 */
[----:B------:R-:W-:Y:S02]  /*80b0*/  FSETP.GEU.AND P5, PT, |R12|, 1.175494350822287508e-38, PT ;  /* 0x008000000c00780b */ /* 0x000fe40003fae200 */
[----:B------:R-:W-:Y:S01]  /*80c0*/  FSEL R71, R8, R71, P1 ;  /* 0x0000004708477208 */ /* 0x000fe20000800000 */
[----:B------:R-:W-:Y:S01]  /*80d0*/  FMUL R8, R51, 0.25 ;  /* 0x3e80000033087820 */ /* 0x000fe20000400000 */
[----:B------:R-:W-:-:S02]  /*80e0*/  FSETP.GEU.AND P4, PT, R12, 1.175494350822287508e-38, PT ;  /* 0x008000000c00780b */ /* 0x000fc40003f8e000 */
[----:B------:R-:W-:Y:S01]  /*80f0*/  FSEL R25, R10, R25, P2 ;  /* 0x000000190a197208 */ /* 0x000fe20001000000 */
[----:B------:R-:W1:Y:S01]  /*8100*/  S2R R161, SR_CTAID.X ;  /* 0x0000000000a17919 */ /* 0x000e620000002500 */
[----:B------:R-:W-:Y:S01]  /*8110*/  FSEL R107, R8, R51, P1 ;  /* 0x00000033086b7208 */ /* 0x000fe20000800000 */
[----:B------:R-:W-:Y:S01]  /*8120*/  FMUL R8, R31, 0.25 ;  /* 0x3e8000001f087820 */ /* 0x000fe20000400000 */
[----:B------:R-:W2:Y:S03]  /*8130*/  S2R R162, SR_CTAID.Y ;  /* 0x0000000000a27919 */ /* 0x000ea60000002600 */
[----:B------:R-:W-:Y:S01]  /*8140*/  @!P5 FMUL R71, R71, 16777216 ;  /* 0x4b8000004747d820 */ /* 0x000fe20000400000 */
[----:B------:R-:W-:Y:S01]  /*8150*/  FSEL R31, R8, R31, P1 ;  /* 0x0000001f081f7208 */ /* 0x000fe20000800000 */
[----:B------:R-:W-:Y:S01]  /*8160*/  FMUL R8, R73, 0.25 ;  /* 0x3e80000049087820 */ /* 0x000fe20000400000 */
[----:B------:R-:W-:-:S03]  /*8170*/  @!P5 FMUL R107, R107, 16777216 ;  /* 0x4b8000006b6bd820 */ /* 0x000fc60000400000 */
[----:B------:R-:W-:Y:S01]  /*8180*/  @!P5 FMUL R31, R31, 16777216 ;  /* 0x4b8000001f1fd820 */ /* 0x000fe20000400000 */
[----:B------:R-:W-:Y:S01]  /*8190*/  FSEL R73, R8, R73, P2 ;  /* 0x0000004908497208 */ /* 0x000fe20001000000 */
[----:B------:R-:W-:Y:S01]  /*81a0*/  FMUL R8, R53, 0.25 ;  /* 0x3e80000035087820 */ /* 0x000fe20000400000 */
[C---:B0-----:R-:W-:Y:S01]  /*81b0*/  LOP3.LUT R0, R120.reuse, 0xc0, RZ, 0xc0, !PT ;  /* 0x000000c078007812 */ /* 0x041fe200078ec0ff */
[C---:B------:R-:W-:Y:S01]  /*81c0*/  IMAD.SHL.U32 R4, R120.reuse, 0x8, RZ ;  /* 0x0000000878047824 */ /* 0x040fe200078e00ff */
[C---:B------:R-:W-:Y:S01]  /*81d0*/  LOP3.LUT R6, R120.reuse, 0x60, RZ, 0xc0, !PT ;  /* 0x0000006078067812 */ /* 0x040fe200078ec0ff */
[----:B------:R-:W-:Y:S01]  /*81e0*/  IMAD.SHL.U32 R2, R120, 0x800, RZ ;  /* 0x0000080078027824 */ /* 0x000fe200078e00ff */
[----:B------:R-:W-:Y:S01]  /*81f0*/  ISETP.NE.U32.AND P0, PT, R0, RZ, PT ;  /* 0x000000ff0000720c */ /* 0x000fe20003f05070 */
[C---:B------:R-:W-:Y:S01]  /*8200*/  IMAD.SHL.U32 R0, R120.reuse, 0x200, RZ ;  /* 0x0000020078007824 */ /* 0x040fe200078e00ff */
[C---:B------:R-:W-:Y:S01]  /*8210*/  LOP3.LUT R3, R120.reuse, 0x1c, RZ, 0xc0, !PT ;  /* 0x0000001c78037812 */ /* 0x040fe200078ec0ff */
[C---:B------:R-:W-:Y:S01]  /*8220*/  IMAD.SHL.U32 R5, R120.reuse, 0x4, RZ ;  /* 0x0000000478057824 */ /* 0x040fe200078e00ff */
[----:B------:R-:W-:-:S02]  /*8230*/  LOP3.LUT R7, R120, 0x3, RZ, 0xc0, !PT ;  /* 0x0000000378077812 */ /* 0x000fc400078ec0ff */
[----:B------:R-:W-:Y:S01]  /*8240*/  LOP3.LUT R0, R0, 0x3000, RZ, 0xc0, !PT ;  /* 0x0000300000007812 */ /* 0x000fe200078ec0ff */
[----:B------:R-:W-:Y:S01]  /*8250*/  IMAD R6, R6, 0x2, R3 ;  /* 0x0000000206067824 */ /* 0x000fe200078e0203 */
[----:B------:R-:W-:Y:S01]  /*8260*/  LOP3.LUT R9, R4, 0x38, RZ, 0xc0, !PT ;  /* 0x0000003804097812 */ /* 0x000fe200078ec0ff */
[----:B------:R-:W-:Y:S01]  /*8270*/  IMAD.SHL.U32 R3, R120, 0x10, RZ ;  /* 0x0000001078037824 */ /* 0x000fe200078e00ff */
[----:B------:R-:W-:Y:S01]  /*8280*/  LOP3.LUT R2, R2, 0x3000, RZ, 0xc0, !PT ;  /* 0x0000300002027812 */ /* 0x000fe200078ec0ff */
[----:B------:R-:W-:Y:S01]  /*8290*/  IMAD R0, R7, 0x20, R0 ;  /* 0x0000002007007824 */ /* 0x000fe200078e0200 */
[----:B------:R-:W-:Y:S01]  /*82a0*/  LOP3.LUT R4, R5, 0xc0, RZ, 0xc0, !PT ;  /* 0x000000c005047812 */ /* 0x000fe200078ec0ff */
[----:B------:R-:W-:Y:S01]  /*82b0*/  IMAD.SHL.U32 R5, R6, 0x4, RZ ;  /* 0x0000000406057824 */ /* 0x000fe200078e00ff */
[----:B------:R-:W-:Y:S01]  /*82c0*/  LOP3.LUT R7, R2, 0x7f0, R3, 0xf8, !PT ;  /* 0x000007f002077812 */ /* 0x000fe200078ef803 */
[----:B------:R-:W-:Y:S01]  /*82d0*/  IMAD.SHL.U32 R2, R120, 0x2, RZ ;  /* 0x0000000278027824 */ /* 0x000fe200078e00ff */
[----:B------:R-:W-:Y:S01]  /*82e0*/  IADD3 R9, R4, R252, R9 ;  /* 0x000000fc04097210 */ /* 0x000fe20007ffe009 */
[----:B------:R-:W-:Y:S01]  /*82f0*/  FMUL R6, R83, 0.25 ;  /* 0x3e80000053067820 */ /* 0x000fe20000400000 */
[----:B------:R-:W-:Y:S01]  /*8300*/  LOP3.LUT R3, R120, 0x80, RZ, 0xc0, !PT ;  /* 0x0000008078037812 */ /* 0x000fe200078ec0ff */
[----:B-1----:R-:W-:Y:S01]  /*8310*/  IMAD.SHL.U32 R161, R161, 0x40, RZ ;  /* 0x00000040a1a17824 */ /* 0x002fe200078e00ff */
[----:B------:R-:W-:-:S02]  /*8320*/  SHF.R.U32.HI R4, RZ, 0x1, R120 ;  /* 0x00000001ff047819 */ /* 0x000fc40000011678 */
[----:B------:R-:W-:Y:S01]  /*8330*/  LOP3.LUT R5, R0, R5, RZ, 0x3c, !PT ;  /* 0x0000000500057212 */ /* 0x000fe200078e3cff */
[----:B------:R-:W-:Y:S01]  /*8340*/  IMAD R22, R3, 0x10, R252 ;  /* 0x0000001003167824 */ /* 0x000fe200078e02fc */
[----:B------:R-:W-:Y:S02]  /*8350*/  SHF.R.U32.HI R0, RZ, 0x2, R3 ;  /* 0x00000002ff007819 */ /* 0x000fe40000011603 */
[----:B------:R-:W-:Y:S01]  /*8360*/  LOP3.LUT R4, R4, 0x4, RZ, 0xc0, !PT ;  /* 0x0000000404047812 */ /* 0x000fe200078ec0ff */
[----:B------:R-:W-:Y:S01]  /*8370*/  IMAD.IADD R22, R5, 0x1, R22 ;  /* 0x0000000105167824 */ /* 0x000fe200078e0216 */
[----:B------:R-:W-:Y:S01]  /*8380*/  LOP3.LUT R7, R7, R0, RZ, 0x3c, !PT ;  /* 0x0000000007077212 */ /* 0x000fe200078e3cff */
[----:B------:R-:W-:Y:S01]  /*8390*/  FMUL R5, R86, 0.25 ;  /* 0x3e80000056057820 */ /* 0x000fe20000400000 */
[----:B------:R-:W-:Y:S01]  /*83a0*/  LOP3.LUT R3, R2, 0xf8, RZ, 0xc0, !PT ;  /* 0x000000f802037812 */ /* 0x000fe200078ec0ff */
[----:B------:R-:W-:Y:S02]  /*83b0*/  IMAD.IADD R0, R4, 0x1, R9 ;  /* 0x0000000104007824 */ /* 0x000fe400078e0209 */
[----:B------:R-:W-:Y:S01]  /*83c0*/  FMUL R4, R87, 0.25 ;  /* 0x3e80000057047820 */ /* 0x000fe20000400000 */
[----:B------:R-:W-:Y:S01]  /*83d0*/  LOP3.LUT R9, R7, 0x40, RZ, 0x3c, !PT ;  /* 0x0000004007097812 */ /* 0x000fe200078e3cff */
[C---:B------:R-:W-:Y:S01]  /*83e0*/  IMAD.IADD R2, R252.reuse, 0x1, R3 ;  /* 0x00000001fc027824 */ /* 0x040fe200078e0203 */
[----:B------:R-:W-:Y:S01]  /*83f0*/  FSEL R11, R5, R86, P1 ;  /* 0x00000056050b7208 */ /* 0x000fe20000800000 */
[----:B------:R-:W-:Y:S01]  /*8400*/  IMAD.IADD R3, R252, 0x1, R7 ;  /* 0x00000001fc037824 */ /* 0x000fe200078e0207 */
[----:B------:R-:W-:Y:S01]  /*8410*/  FSEL R87, R4, R87, P1 ;  /* 0x0000005704577208 */ /* 0x000fe20000800000 */
[----:B------:R-:W-:Y:S01]  /*8420*/  FMUL R4, R79, 0.25 ;  /* 0x3e8000004f047820 */ /* 0x000fe20000400000 */
[----:B------:R-:W-:Y:S01]  /*8430*/  FMUL R7, R82, 0.25 ;  /* 0x3e80000052077820 */ /* 0x000fe20000400000 */
[----:B------:R-:W-:Y:S01]  /*8440*/  FMUL R5, R78, 0.25 ;  /* 0x3e8000004e057820 */ /* 0x000fe20000400000 */
[----:B------:R-:W-:Y:S01]  /*8450*/  FSEL R83, R6, R83, P1 ;  /* 0x0000005306537208 */ /* 0x000fe20000800000 */
        /* <DEDUP_REMOVED lines=72> */
[----:B------:R-:W-:Y:S01]  /*88e0*/  FMUL R4, R18, 8388608 ;  /* 0x4b00000012047820 */ /* 0x000fe20000400000 */
[----:B------:R-:W-:Y:S01]  /*88f0*/  FSEL R99, R7, R56, P2 ;  /* 0x0000003807637208 */ /* 0x000fe20001000000 */
[----:B------:R-:W-:Y:S01]  /*8900*/  FMUL R7, R48, 0.25 ;  /* 0x3e80000030077820 */ /* 0x000fe20000400000 */
[----:B------:R-:W-:Y:S01]  /*8910*/  FSEL R105, R5, R52, P2 ;  /* 0x0000003405697208 */ /* 0x000fe20001000000 */
[----:B------:R-:W-:Y:S01]  /*8920*/  FMUL R5, R40, 0.25 ;  /* 0x3e80000028057820 */ /* 0x000fe20000400000 */
[----:B------:R-:W-:Y:S01]  /*8930*/  FSEL R65, R6, R65, P2 ;  /* 0x0000004106417208 */ /* 0x000fe20001000000 */
[----:B------:R-:W-:Y:S01]  /*8940*/  FMUL R6, R57, 0.25 ;  /* 0x3e80000039067820 */ /* 0x000fe20000400000 */
[----:B------:R-:W-:Y:S01]  /*8950*/  FSEL R84, R4, R18, !P3 ;  /* 0x0000001204547208 */ /* 0x000fe20005800000 */
[----:B------:R-:W-:Y:S01]  /*8960*/  IMAD.IADD R252, R252, 0x1, R9 ;  /* 0x00000001fcfc7824 */ /* 0x000fe200078e0209 */
[----:B------:R-:W-:Y:S01]  /*8970*/  FSEL R111, R7, R48, P2 ;  /* 0x00000030076f7208 */ /* 0x000fe20001000000 */
[----:B------:R-:W-:Y:S01]  /*8980*/  FMUL R9, R62, 0.25 ;  /* 0x3e8000003e097820 */ /* 0x000fe20000400000 */
[----:B------:R-:W-:Y:S01]  /*8990*/  FMUL R7, R36, 0.25 ;  /* 0x3e80000024077820 */ /* 0x000fe20000400000 */
[----:B------:R-:W-:Y:S01]  /*89a0*/  FSEL R125, R5, R40, P2 ;  /* 0x00000028057d7208 */ /* 0x000fe20001000000 */
[----:B------:R-:W-:Y:S01]  /*89b0*/  FMUL R5, R12, 8388608 ;  /* 0x4b0000000c057820 */ /* 0x000fe20000400000 */
[----:B------:R-:W-:Y:S01]  /*89c0*/  FSEL R57, R6, R57, P2 ;  /* 0x0000003906397208 */ /* 0x000fe20001000000 */
[----:B------:R-:W-:Y:S01]  /*89d0*/  FMUL R6, R45, 0.25 ;  /* 0x3e8000002d067820 */ /* 0x000fe20000400000 */
[----:B------:R-:W-:Y:S01]  /*89e0*/  VIADD R4, R84, 0xc0cafb0d ;  /* 0xc0cafb0d54047836 */ /* 0x000fe20000000000 */
[----:B------:R-:W-:Y:S01]  /*89f0*/  FSEL R93, R9, R62, P1 ;  /* 0x0000003e095d7208 */ /* 0x000fe20000800000 */
[----:B------:R-:W-:Y:S01]  /*8a00*/  FMUL R9, R42, 0.25 ;  /* 0x3e8000002a097820 */ /* 0x000fe20000400000 */
[----:B------:R-:W-:Y:S01]  /*8a10*/  FSEL R133, R7, R36, P2 ;  /* 0x0000002407857208 */ /* 0x000fe20001000000 */
[----:B------:R-:W-:Y:S01]  /*8a20*/  FMUL R7, R32, 0.25 ;  /* 0x3e80000020077820 */ /* 0x000fe20000400000 */
[----:B------:R-:W-:Y:S01]  /*8a30*/  FSEL R155, R5, R12, !P4 ;  /* 0x0000000c059b7208 */ /* 0x000fe20006000000 */
[----:B------:R-:W-:Y:S01]  /*8a40*/  @P1 FMUL R12, R12, 0.25 ;  /* 0x3e8000000c0c1820 */ /* 0x000fe20000400000 */
[----:B------:R-:W-:Y:S01]  /*8a50*/  FSEL R45, R6, R45, P2 ;  /* 0x0000002d062d7208 */ /* 0x000fe20001000000 */
[----:B------:R-:W-:Y:S01]  /*8a60*/  FMUL R6, R37, 0.25 ;  /* 0x3e80000025067820 */ /* 0x000fe20000400000 */
[----:B------:R-:W-:Y:S01]  /*8a70*/  LOP3.LUT R5, R4, 0xff800000, RZ, 0xc0, !PT ;  /* 0xff80000004057812 */ /* 0x000fe200078ec0ff */
[----:B------:R-:W-:Y:S01]  /*8a80*/  @!P5 FMUL R12, R12, 16777216 ;  /* 0x4b8000000c0cd820 */ /* 0x000fe20000400000 */
[----:B------:R-:W-:Y:S01]  /*8a90*/  FSEL R121, R9, R42, P1 ;  /* 0x0000002a09797208 */ /* 0x000fe20000800000 */
[----:B------:R-:W-:Y:S01]  /*8aa0*/  FMUL R9, R26, 0.25 ;  /* 0x3e8000001a097820 */ /* 0x000fe20000400000 */
[----:B------:R-:W-:Y:S01]  /*8ab0*/  FSEL R141, R7, R32, P2 ;  /* 0x00000020078d7208 */ /* 0x000fe20001000000 */
[----:B------:R-:W-:Y:S01]  /*8ac0*/  @!P5 FMUL R11, R11, 16777216 ;  /* 0x4b8000000b0bd820 */ /* 0x000fe20000400000 */
[----:B------:R-:W-:Y:S01]  /*8ad0*/  FSEL R4, RZ, -23, P3 ;  /* 0xc1b80000ff047808 */ /* 0x000fe20001800000 */
[----:B------:R-:W-:Y:S01]  /*8ae0*/  @!P5 FMUL R87, R87, 16777216 ;  /* 0x4b8000005757d820 */ /* 0x000fe20000400000 */
[----:B------:R-:W-:Y:S01]  /*8af0*/  I2FP.F32.S32 R7, R5 ;  /* 0x0000000500077245 */ /* 0x000fe20000201400 */
[----:B------:R-:W-:Y:S01]  /*8b00*/  @!P5 FMUL R83, R83, 16777216 ;  /* 0x4b8000005353d820 */ /* 0x000fe20000400000 */
[----:B------:R-:W-:Y:S01]  /*8b10*/  FSEL R131, R6, R37, P2 ;  /* 0x0000002506837208 */ /* 0x000fe20001000000 */
[----:B------:R-:W-:Y:S01]  /*8b20*/  FMUL R6, R29, 0.25 ;  /* 0x3e8000001d067820 */ /* 0x000fe20000400000 */
[----:B------:R-:W-:Y:S01]  /*8b30*/  FSEL R151, R9, R26, P1 ;  /* 0x0000001a09977208 */ /* 0x000fe20000800000 */
[----:B------:R-:W-:Y:S01]  /*8b40*/  FFMA.FTZ R32, R7, 1.1920928955078125e-07, R4 ;  /* 0x3400000007207823 */ /* 0x000fe20000010004 */
[----:B------:R-:W-:Y:S01]  /*8b50*/  FMUL R9, R64, 0.25 ;  /* 0x3e80000040097820 */ /* 0x000fe20000400000 */
[----:B------:R-:W0:Y:S01]  /*8b60*/  MUFU.RCP R4, R12 ;  /* 0x0000000c00047308 */ /* 0x000e220000001000 */
[----:B------:R-:W-:Y:S01]  /*8b70*/  FSEL R53, R8, R53, P2 ;  /* 0x0000003508357208 */ /* 0x000fe20001000000 */
[----:B------:R-:W-:Y:S01]  /*8b80*/  FMUL R8, R33, 0.25 ;  /* 0x3e80000021087820 */ /* 0x000fe20000400000 */
[----:B------:R-:W-:Y:S01]  /*8b90*/  FSEL R145, R6, R29, P2 ;  /* 0x0000001d06917208 */ /* 0x000fe20001000000 */
[----:B------:R-:W-:Y:S01]  /*8ba0*/  VIADD R6, R155, 0xc0cafb0d ;  /* 0xc0cafb0d9b067836 */ /* 0x000fe20000000000 */
[C---:B------:R-:W-:Y:S01]  /*8bb0*/  FSETP.GEU.AND P3, PT, |R18|.reuse, 1.175494350822287508e-38, PT ;  /* 0x008000001200780b */ /* 0x040fe20003f6e200 */
[----:B------:R-:W-:Y:S01]  /*8bc0*/  @P2 FMUL R18, R18, 0.25 ;  /* 0x3e80000012122820 */ /* 0x000fe20000400000 */
[----:B------:R-:W-:Y:S01]  /*8bd0*/  FSEL R55, R9, R64, P2 ;  /* 0x0000004009377208 */ /* 0x000fe20001000000 */
[----:B------:R-:W-:Y:S01]  /*8be0*/  FMUL R9, R44, 0.25 ;  /* 0x3e8000002c097820 */ /* 0x000fe20000400000 */
[----:B------:R-:W-:Y:S01]  /*8bf0*/  FSEL R139, R8, R33, P2 ;  /* 0x00000021088b7208 */ /* 0x000fe20001000000 */
[----:B------:R-:W-:Y:S01]  /*8c00*/  @!P5 FMUL R15, R15, 16777216 ;  /* 0x4b8000000f0fd820 */ /* 0x000fe20000400000 */
[----:B------:R-:W-:Y:S01]  /*8c10*/  LOP3.LUT R8, R6, 0xff800000, RZ, 0xc0, !PT ;  /* 0xff80000006087812 */ /* 0x000fe200078ec0ff */
[----:B------:R-:W-:Y:S01]  /*8c20*/  @!P5 FMUL R79, R79, 16777216 ;  /* 0x4b8000004f4fd820 */ /* 0x000fe20000400000 */
[----:B------:R-:W-:Y:S01]  /*8c30*/  FSEL R117, R9, R44, P2 ;  /* 0x0000002c09757208 */ /* 0x000fe20001000000 */
[----:B------:R-:W-:Y:S01]  /*8c40*/  @!P5 FMUL R19, R19, 16777216 ;  /* 0x4b8000001313d820 */ /* 0x000fe20000400000 */
[----:B------:R-:W-:Y:S01]  /*8c50*/  FSEL R6, RZ, -23, P4 ;  /* 0xc1b80000ff067808 */ /* 0x000fe20002000000 */
[----:B------:R-:W-:Y:S01]  /*8c60*/  @!P5 FMUL R75, R75, 16777216 ;  /* 0x4b8000004b4bd820 */ /* 0x000fe20000400000 */
[----:B------:R-:W-:Y:S01]  /*8c70*/  I2FP.F32.S32 R9, R8 ;  /* 0x0000000800097245 */ /* 0x000fe20000201400 */
[----:B------:R-:W-:Y:S01]  /*8c80*/  @!P5 FMUL R23, R23, 16777216 ;  /* 0x4b8000001717d820 */ /* 0x000fe20000400000 */
        /* <DEDUP_REMOVED lines=22> */
[----:B------:R-:W-:Y:S01]  /*8df0*/  FFMA.FTZ R33, R9, 1.1920928955078125e-07, R6 ;  /* 0x3400000009217823 */ /* 0x000fe20000010006 */
[C---:B0-----:R-:W-:Y:S01]  /*8e00*/  FMUL R43, R4.reuse, R11 ;  /* 0x0000000b042b7220 */ /* 0x041fe20000400000 */
[C---:B------:R-:W-:Y:S01]  /*8e10*/  FMUL R34, R4.reuse, R87 ;  /* 0x0000005704227220 */ /* 0x040fe20000400000 */
        /* <DEDUP_REMOVED lines=29> */
[----:B------:R-:W-:Y:S01]  /*8ff0*/  FMUL R76, R4, R151 ;  /* 0x00000097044c7220 */ /* 0x000fe20000400000 */
[----:B------:R-:W-:Y:S01]  /*9000*/  FMUL R27, R28, 0.25 ;  /* 0x3e8000001c1b7820 */ /* 0x000fe20000400000 */
[----:B------:R-:W0:Y:S01]  /*9010*/  MUFU.RCP R4, R18 ;  /* 0x0000001200047308 */ /* 0x000e220000001000 */
[----:B------:R-:W-:Y:S01]  /*9020*/  FMUL R29, R24, 0.25 ;  /* 0x3e800000181d7820 */ /* 0x000fe20000400000 */
[----:B------:R-:W1:Y:S01]  /*9030*/  LDC R23, c[0x0][0x278] ;  /* 0x00009e00ff177b82 */ /* 0x000e620000000800 */
[----:B------:R-:W-:Y:S01]  /*9040*/  @!P3 FMUL R13, R13, 16777216 ;  /* 0x4b8000000d0db820 */ /* 0x000fe20000400000 */
[----:B------:R-:W-:Y:S01]  /*9050*/  FSEL R147, R27, R28, P2 ;  /* 0x0000001c1b937208 */ /* 0x000fe20001000000 */
[----:B------:R-:W-:Y:S01]  /*9060*/  @!P3 FMUL R17, R17, 16777216 ;  /* 0x4b8000001111b820 */ /* 0x000fe20000400000 */
[----:B------:R-:W-:Y:S01]  /*9070*/  FSEL R153, R29, R24, P2 ;  /* 0x000000181d997208 */ /* 0x000fe20001000000 */
        /* <DEDUP_REMOVED lines=10> */
[C---:B0-----:R-:W-:Y:S01]  /*9120*/  FMUL R27, R4.reuse, R13 ;  /* 0x0000000d041b7220 */ /* 0x041fe20000400000 */
[C---:B------:R-:W-:Y:S01]  /*9130*/  FMUL R40, R4.reuse, R17 ;  /* 0x0000001104287220 */ /* 0x040fe20000400000 */
[C---:B------:R-:W-:Y:S01]  /*9140*/  FMUL R13, R4.reuse, R131 ;  /* 0x00000083040d7220 */ /* 0x040fe20000400000 */
[C---:B------:R-:W-:Y:S01]  /*9150*/  FMUL R24, R4.reuse, R139 ;  /* 0x0000008b04187220 */ /* 0x040fe20000400000 */
        /* <DEDUP_REMOVED lines=20> */
[C---:B------:R-:W-:Y:S01]  /*92a0*/  FMUL R17, R4.reuse, R133 ;  /* 0x0000008504117220 */ /* 0x040fe20000400000 */
[----:B------:R-:W-:Y:S01]  /*92b0*/  FMUL R72, R4, R141 ;  /* 0x0000008d04487220 */ /* 0x000fe20000400000 */
[----:B------:R-:W-:-:S02]  /*92c0*/  IMAD.IADD R5, R84, 0x1, -R5 ;  /* 0x0000000154057824 */ /* 0x000fc400078e0a05 */
        /* <DEDUP_REMOVED lines=26> */
[----:B------:R-:W-:Y:S01]  /*9470*/  F2FP.BF16.F32.PACK_AB R13, R13, R24 ;  /* 0x000000180d0d723e */ /* 0x000fe200000010ff */
[----:B------:R-:W-:Y:S01]  /*9480*/  IMAD.IADD R8, R155, 0x1, -R8 ;  /* 0x000000019b087824 */ /* 0x000fe200078e0a08 */
[----:B------:R-:W-:Y:S01]  /*9490*/  F2FP.BF16.F32.PACK_AB R17, R17, R72 ;  /* 0x000000481111723e */ /* 0x000fe200000010ff */
[----:B------:R-:W-:-:S02]  /*94a0*/  IMAD.MOV.U32 R4, RZ, RZ, 0x3dc6b27f ;  /* 0x3dc6b27fff047424 */ /* 0x000fc400078e00ff */
[----:B------:R-:W-:Y:S01]  /*94b0*/  FADD R24, R5, -1 ;  /* 0xbf80000005187421 */ /* 0x000fe20000000000 */
[----:B------:R-:W-:Y:S01]  /*94c0*/  SHF.R.U32.HI R72, RZ, 0x6, R120 ;  /* 0x00000006ff487819 */ /* 0x000fe20000011678 */
[----:B------:R-:W2:Y:S01]  /*94d0*/  LDC.64 R96, c[0x0][0x270] ;  /* 0x00009c00ff607b82 */ /* 0x000ea20000000a00 */
[----:B------:R-:W-:Y:S01]  /*94e0*/  F2FP.BF16.F32.PACK_AB R12, R12, R25 ;  /* 0x000000190c0c723e */ /* 0x000fe200000010ff */
[----:B------:R-:W-:Y:S01]  /*94f0*/  FADD R25, R8, -1 ;  /* 0xbf80000008197421 */ /* 0x000fe20000000000 */
[-C--:B------:R-:W-:Y:S01]  /*9500*/  FFMA.FTZ R5, R24, R4.reuse, -0.16845393180847167969 ;  /* 0xbe2c7f3018057423 */ /* 0x080fe20000010004 */
[----:B------:R-:W-:Y:S02]  /*9510*/  SGXT.U32 R72, R72, 0x2 ;  /* 0x000000024848781a */ /* 0x000fe40000000000 */
[----:B------:R-:W-:Y:S01]  /*9520*/  FFMA.FTZ R4, R25, R4, -0.16845393180847167969 ;  /* 0xbe2c7f3019047423 */ /* 0x000fe20000010004 */
[----:B------:R-:W-:Y:S01]  /*9530*/  FFMA.FTZ R5, R24, R5, 0.1716887056827545166 ;  /* 0x3e2fcf2a18057423 */ /* 0x000fe20000010005 */
[----:B------:R-:W-:Y:S01]  /*9540*/  F2FP.BF16.F32.PACK_AB R15, R15, R6 ;  /* 0x000000060f0f723e */ /* 0x000fe200000010ff */
[----:B-1----:R-:W-:-:S02]  /*9550*/  IMAD R72, R72, R23, RZ ;  /* 0x0000001748487224 */ /* 0x002fc400078e02ff */
[----:B------:R-:W-:Y:S01]  /*9560*/  FFMA.FTZ R6, R25, R4, 0.1716887056827545166 ;  /* 0x3e2fcf2a19067423 */ /* 0x000fe20000010004 */
[C---:B------:R-:W-:Y:S01]  /*9570*/  FFMA.FTZ R5, R24.reuse, R5, -0.17900948226451873779 ;  /* 0xbe374e4318057423 */ /* 0x040fe20000010005 */
[----:B------:R-:W-:Y:S01]  /*9580*/  F2FP.BF16.F32.PACK_AB R4, R7, R74 ;  /* 0x0000004a0704723e */ /* 0x000fe200000010ff */
[----:B------:R-:W-:Y:S02]  /*9590*/  IMAD R74, R23, 0x4, R72 ;  /* 0x00000004174a7824 */ /* 0x000fe400078e0248 */
[----:B------:R-:W-:Y:S01]  /*95a0*/  FFMA.FTZ R6, R25, R6, -0.17900948226451873779 ;  /* 0xbe374e4319067423 */ /* 0x000fe20000010006 */
[C---:B------:R-:W-:Y:S01]  /*95b0*/  FFMA.FTZ R7, R24.reuse, R5, 0.20512372255325317383 ;  /* 0x3e520bf418077423 */ /* 0x040fe20000010005 */
[----:B------:R-:W-:Y:S01]  /*95c0*/  F2FP.BF16.F32.PACK_AB R9, R9, R70 ;  /* 0x000000460909723e */ /* 0x000fe200000010ff */
[----:B------:R-:W-:Y:S02]  /*95d0*/  IMAD R70, R23, 0x4, R74 ;  /* 0x0000000417467824 */ /* 0x000fe400078e024a */
[----:B------:R-:W-:Y:S01]  /*95e0*/  FFMA.FTZ R6, R25, R6, 0.20512372255325317383 ;  /* 0x3e520bf419067423 */ /* 0x000fe20000010006 */
[----:B------:R-:W-:Y:S01]  /*95f0*/  FFMA.FTZ R7, R24, R7, -0.24046532809734344482 ;  /* 0xbe763c8b18077423 */ /* 0x000fe20000010007 */
[----:B------:R-:W-:Y:S01]  /*9600*/  F2FP.BF16.F32.PACK_AB R5, R127, R68 ;  /* 0x000000447f05723e */ /* 0x000fe200000010ff */
[----:B------:R-:W-:Y:S01]  /*9610*/  IMAD R68, R23, 0x4, R70 ;  /* 0x0000000417447824 */ /* 0x000fe200078e0246 */
[----:B------:R-:W-:Y:S01]  /*9620*/  F2FP.BF16.F32.PACK_AB R14, R14, R123 ;  /* 0x0000007b0e0e723e */ /* 0x000fe200000010ff */
[----:B------:R-:W-:Y:S01]  /*9630*/  FFMA.FTZ R6, R25, R6, -0.24046532809734344482 ;  /* 0xbe763c8b19067423 */ /* 0x000fe20000010006 */
[----:B------:R-:W-:Y:S01]  /*9640*/  F2FP.BF16.F32.PACK_AB R19, R19, R10 ;  /* 0x0000000a1313723e */ /* 0x000fe200000010ff */
[C---:B------:R-:W-:Y:S01]  /*9650*/  FFMA.FTZ R7, R24.reuse, R7, 0.28857114911079406738 ;  /* 0x3e93bf9918077423 */ /* 0x040fe20000010007 */
[----:B------:R-:W-:Y:S01]  /*9660*/  F2FP.BF16.F32.PACK_AB R10, R115, R66 ;  /* 0x00000042730a723e */ /* 0x000fe200000010ff */
[----:B------:R-:W-:Y:S01]  /*9670*/  IMAD R66, R23, 0x4, R68 ;  /* 0x0000000417427824 */ /* 0x000fe200078e0244 */
[----:B------:R0:W-:Y:S01]  /*9680*/  STS.128 [R22+0x400], R12 ;  /* 0x0004000c16007388 */ /* 0x0001e20000000c00 */
[----:B------:R-:W-:Y:S01]  /*9690*/  FFMA.FTZ R7, R24, R7, -0.36067417263984680176 ;  /* 0xbeb8aa4918077423 */ /* 0x000fe20000010007 */
[----:B------:R-:W-:-:S02]  /*96a0*/  F2FP.BF16.F32.PACK_AB R11, R11, R62 ;  /* 0x0000003e0b0b723e */ /* 0x000fc400000010ff */
[----:B------:R-:W-:Y:S02]  /*96b0*/  F2FP.BF16.F32.PACK_AB R16, R16, R153 ;  /* 0x000000991010723e */ /* 0x000fe400000010ff */
[----:B------:R-:W-:Y:S02]  /*96c0*/  F2FP.BF16.F32.PACK_AB R18, R18, R125 ;  /* 0x0000007d1212723e */ /* 0x000fe400000010ff */
[----:B------:R-:W-:Y:S02]  /*96d0*/  F2FP.BF16.F32.PACK_AB R8, R143, R76 ;  /* 0x0000004c8f08723e */ /* 0x000fe400000010ff */
[C---:B------:R-:W-:Y:S01]  /*96e0*/  ISETP.GE.U32.AND P2, PT, R84.reuse, 0x7f800000, PT ;  /* 0x7f8000005400780c */ /* 0x040fe20003f46070 */
[----:B------:R-:W-:Y:S01]  /*96f0*/  STS.128 [R22], R16 ;  /* 0x0000001016007388 */ /* 0x000fe20000000c00 */
[----:B------:R-:W-:Y:S02]  /*9700*/  ISETP.GE.U32.AND P3, PT, R155, 0x7f800000, PT ;  /* 0x7f8000009b00780c */ /* 0x000fe40003f66070 */
[----:B------:R-:W-:Y:S01]  /*9710*/  FSETP.NEU.AND P1, PT, R84, RZ, PT ;  /* 0x000000ff5400720b */ /* 0x000fe20003f2d000 */
[----:B------:R1:W-:Y:S01]  /*9720*/  STS.128 [R22+0x80], R8 ;  /* 0x0000800816007388 */ /* 0x0003e20000000c00 */
[----:B0-----:R-:W-:Y:S01]  /*9730*/  FFMA.FTZ R12, R25, R6, 0.28857114911079406738 ;  /* 0x3e93bf99190c7423 */ /* 0x001fe20000010006 */
[----:B------:R-:W-:Y:S01]  /*9740*/  F2FP.BF16.F32.PACK_AB R6, R113, R64 ;  /* 0x000000407106723e */ /* 0x000fe200000010ff */
[----:B------:R-:W-:-:S02]  /*9750*/  IMAD R64, R23, 0x4, R66 ;  /* 0x0000000417407824 */ /* 0x000fc400078e0242 */
[C---:B------:R-:W-:Y:S01]  /*9760*/  FFMA.FTZ R13, R24.reuse, R7, 0.48089820146560668945 ;  /* 0x3ef6384a180d7423 */ /* 0x040fe20000010007 */
[----:B------:R-:W-:Y:S01]  /*9770*/  F2FP.BF16.F32.PACK_AB R7, R101, R60 ;  /* 0x0000003c6507723e */ /* 0x000fe200000010ff */
[----:B------:R-:W-:Y:S01]  /*9780*/  FFMA.FTZ R12, R25, R12, -0.36067417263984680176 ;  /* 0xbeb8aa49190c7423 */ /* 0x000fe2000001000c */
[----:B------:R-:W-:Y:S02]  /*9790*/  IMAD R62, R23, 0x4, R64 ;  /* 0x00000004173e7824 */ /* 0x000fe400078e0240 */
[C---:B------:R-:W-:Y:S01]  /*97a0*/  FFMA.FTZ R13, R24.reuse, R13, -0.72134751081466674805 ;  /* 0xbf38aa3b180d7423 */ /* 0x040fe2000001000d */
[----:B------:R-:W-:Y:S01]  /*97b0*/  F2FP.BF16.F32.PACK_AB R29, R29, R50 ;  /* 0x000000321d1d723e */ /* 0x000fe200000010ff */
[----:B------:R-:W-:Y:S01]  /*97c0*/  STS.128 [R22+0x480], R4 ;  /* 0x0004800416007388 */ /* 0x000fe20000000c00 */
[----:B------:R-:W-:Y:S02]  /*97d0*/  IMAD R60, R23, 0x4, R62 ;  /* 0x00000004173c7824 */ /* 0x000fe400078e023e */
[----:B------:R-:W-:Y:S01]  /*97e0*/  FMUL R13, R24, R13 ;  /* 0x0000000d180d7220 */ /* 0x000fe20000400000 */
[----:B------:R-:W-:Y:S01]  /*97f0*/  FFMA.FTZ R12, R25, R12, 0.48089820146560668945 ;  /* 0x3ef6384a190c7423 */ /* 0x000fe2000001000c */
[----:B------:R-:W-:Y:S01]  /*9800*/  BAR.SYNC.DEFER_BLOCKING 0x0 ;  /* 0x0000000000007b1d */ /* 0x000fe20000010000 */
[----:B------:R-:W-:-:S02]  /*9810*/  IMAD R76, R23, 0x4, R60 ;  /* 0x00000004174c7824 */ /* 0x000fc400078e023c */
[C---:B------:R-:W-:Y:S01]  /*9820*/  FMUL R13, R24.reuse, R13 ;  /* 0x0000000d180d7220 */ /* 0x040fe20000400000 */
[----:B------:R-:W-:Y:S01]  /*9830*/  FFMA.FTZ R12, R25, R12, -0.72134751081466674805 ;  /* 0xbf38aa3b190c7423 */ /* 0x000fe2000001000c */
[----:B-1----:R-:W-:Y:S01]  /*9840*/  @P3 IMAD.MOV.U32 R8, RZ, RZ, 0x7f800000 ;  /* 0x7f800000ff083424 */ /* 0x002fe200078e00ff */
[----:B------:R-:W-:Y:S01]  /*9850*/  F2FP.BF16.F32.PACK_AB R31, R31, R38 ;  /* 0x000000261f1f723e */ /* 0x000fe200000010ff */
[----:B------:R-:W-:Y:S02]  /*9860*/  IMAD R78, R23, 0x4, R76 ;  /* 0x00000004174e7824 */ /* 0x000fe400078e024c */
[----:B------:R-:W-:Y:S01]  /*9870*/  FFMA.FTZ R13, R24, 1.4426950216293334961, R13 ;  /* 0x3fb8aa3b180d7823 */ /* 0x000fe2000001000d */
[----:B------:R-:W-:Y:S01]  /*9880*/  FMUL R12, R25, R12 ;  /* 0x0000000c190c7220 */ /* 0x000fe20000400000 */
[----:B--2---:R-:W-:Y:S01]  /*9890*/  IMAD R38, R162, R96, RZ ;  /* 0x00000060a2267224 */ /* 0x004fe200078e02ff */
[----:B------:R-:W-:Y:S01]  /*98a0*/  LOP3.LUT R161, R161, 0x3f, R120, 0xf8, !PT ;  /* 0x0000003fa1a17812 */ /* 0x000fe200078ef878 */
[----:B------:R-:W-:-:S02]  /*98b0*/  IMAD R80, R23, 0x4, R78 ;  /* 0x0000000417507824 */ /* 0x000fc400078e024e */
[----:B------:R-:W-:Y:S01]  /*98c0*/  FADD R32, R32, R13 ;  /* 0x0000000d20207221 */ /* 0x000fe20000000000 */
[----:B------:R-:W-:Y:S02]  /*98d0*/  @P2 IMAD.MOV.U32 R13, RZ, RZ, 0x7f800000 ;  /* 0x7f800000ff0d2424 */ /* 0x000fe400078e00ff */
[----:B------:R-:W-:Y:S01]  /*98e0*/  FMUL R12, R25, R12 ;  /* 0x0000000c190c7220 */ /* 0x000fe20000400000 */
[----:B------:R-:W-:Y:S01]  /*98f0*/  IMAD R82, R23, 0x4, R80 ;  /* 0x0000000417527824 */ /* 0x000fe200078e0250 */
[----:B------:R-:W-:Y:S01]  /*9900*/  F2FP.BF16.F32.PACK_AB R24, R59, R58 ;  /* 0x0000003a3b18723e */ /* 0x000fe200000010ff */
[----:B------:R-:W-:Y:S01]  /*9910*/  @P2 FFMA.FTZ R32, R84, R13, +INF ;  /* 0x7f80000054202423 */ /* 0x000fe2000001000d */
[----:B------:R-:W-:Y:S01]  /*9920*/  FFMA.FTZ R12, R25, 1.4426950216293334961, R12 ;  /* 0x3fb8aa3b190c7823 */ /* 0x000fe2000001000c */
[----:B------:R-:W-:Y:S01]  /*9930*/  IMAD R84, R23, 0x4, R82 ;  /* 0x0000000417547824 */ /* 0x000fe200078e0252 */
[----:B------:R-:W-:Y:S01]  /*9940*/  F2FP.BF16.F32.PACK_AB R25, R51, R52 ;  /* 0x000000343319723e */ /* 0x000fe200000010ff */
[----:B------:R-:W-:-:S02]  /*9950*/  IMAD R39, R161, R97, RZ ;  /* 0x00000061a1277224 */ /* 0x000fc400078e02ff */
[----:B------:R-:W-:Y:S01]  /*9960*/  FADD R33, R33, R12 ;  /* 0x0000000c21217221 */ /* 0x000fe20000000000 */
[----:B------:R-:W-:Y:S02]  /*9970*/  IMAD R86, R23, 0x4, R84 ;  /* 0x0000000417567824 */ /* 0x000fe400078e0254 */
[----:B------:R-:W-:Y:S01]  /*9980*/  @P3 FFMA.FTZ R33, R155, R8, +INF ;  /* 0x7f8000009b213423 */ /* 0x000fe20000010008 */
[----:B------:R-:W-:Y:S01]  /*9990*/  LDS.128 R12, [R3] ;  /* 0x00000000030c7984 */ /* 0x000fe20000000c00 */
[----:B------:R-:W0:Y:S01]  /*99a0*/  LDC.64 R50, c[0x0][0x228] ;  /* 0x00008a00ff327b82 */ /* 0x000e220000000a00 */
[----:B------:R-:W-:Y:S01]  /*99b0*/  IMAD R88, R23, 0x4, R86 ;  /* 0x0000000417587824 */ /* 0x000fe200078e0256 */
[----:B------:R-:W-:Y:S01]  /*99c0*/  F2FP.BF16.F32.PACK_AB R26, R26, R47 ;  /* 0x0000002f1a1a723e */ /* 0x000fe200000010ff */
[----:B------:R-:W-:Y:S01]  /*99d0*/  LDS.128 R8, [R3+0x800] ;  /* 0x0008000003087984 */ /* 0x000fe20000000c00 */
[----:B------:R-:W-:Y:S01]  /*99e0*/  F2FP.BF16.F32.PACK_AB R27, R27, R40 ;  /* 0x000000281b1b723e */ /* 0x000fe200000010ff */
[C---:B------:R-:W-:Y:S01]  /*99f0*/  IMAD R90, R23.reuse, 0x4, R88 ;  /* 0x00000004175a7824 */ /* 0x040fe200078e0258 */
[----:B------:R-:W-:Y:S01]  /*9a00*/  F2FP.BF16.F32.PACK_AB R28, R28, R57 ;  /* 0x000000391c1c723e */ /* 0x000fe200000010ff */
[----:B------:R-:W1:Y:S01]  /*9a10*/  LDS.128 R16, [R252] ;  /* 0x00000000fc107984 */ /* 0x000e620000000c00 */
[----:B------:R-:W-:Y:S01]  /*9a20*/  F2FP.BF16.F32.PACK_AB R30, R30, R73 ;  /* 0x000000491e1e723e */ /* 0x000fe200000010ff */
[----:B------:R-:W-:Y:S01]  /*9a30*/  IMAD R92, R23, 0x4, R90 ;  /* 0x00000004175c7824 */ /* 0x000fe200078e025a */
[----:B------:R-:W-:Y:S01]  /*9a40*/  F2FP.BF16.F32.PACK_AB R52, R63, R54 ;  /* 0x000000363f34723e */ /* 0x000fe200000010ff */
[----:B------:R-:W-:Y:S01]  /*9a50*/  LDS.128 R4, [R252+0x800] ;  /* 0x00080000fc047984 */ /* 0x000fe20000000c00 */
[----:B------:R-:W-:Y:S01]  /*9a60*/  F2FP.BF16.F32.PACK_AB R40, R93, R56 ;  /* 0x000000385d28723e */ /* 0x000fe200000010ff */
[----:B------:R-:W-:Y:S01]  /*9a70*/  IMAD R94, R23, 0x4, R92 ;  /* 0x00000004175e7824 */ /* 0x000fe200078e025c */
[----:B------:R-:W-:Y:S01]  /*9a80*/  F2FP.BF16.F32.PACK_AB R41, R41, R48 ;  /* 0x000000302929723e */ /* 0x000fe200000010ff */
[----:B------:R-:W-:Y:S01]  /*9a90*/  BAR.SYNC.DEFER_BLOCKING 0x0 ;  /* 0x0000000000007b1d */ /* 0x000fe20000010000 */
[----:B------:R-:W-:Y:S01]  /*9aa0*/  F2FP.BF16.F32.PACK_AB R53, R71, R46 ;  /* 0x0000002e4735723e */ /* 0x000fe200000010ff */
[----:B------:R-:W-:Y:S01]  /*9ab0*/  IMAD R96, R23, 0x4, R94 ;  /* 0x0000000417607824 */ /* 0x000fe200078e025e */
[----:B------:R-:W-:-:S02]  /*9ac0*/  F2FP.BF16.F32.PACK_AB R42, R42, R37 ;  /* 0x000000252a2a723e */ /* 0x000fc400000010ff */
[----:B------:R-:W-:Y:S01]  /*9ad0*/  F2FP.BF16.F32.PACK_AB R54, R79, R44 ;  /* 0x0000002c4f36723e */ /* 0x000fe200000010ff */
[----:B------:R-:W-:Y:S01]  /*9ae0*/  IMAD R98, R23, 0x4, R96 ;  /* 0x0000000417627824 */ /* 0x000fe200078e0260 */
[----:B------:R-:W-:Y:S02]  /*9af0*/  F2FP.BF16.F32.PACK_AB R43, R43, R36 ;  /* 0x000000242b2b723e */ /* 0x000fe400000010ff */
[----:B------:R-:W-:Y:S02]  /*9b00*/  F2FP.BF16.F32.PACK_AB R55, R34, R35 ;  /* 0x000000232237723e */ /* 0x000fe400000010ff */
[----:B------:R-:W-:Y:S02]  /*9b10*/  FSETP.NEU.AND P2, PT, R155, RZ, PT ;  /* 0x000000ff9b00720b */ /* 0x000fe40003f4d000 */
[----:B------:R-:W-:Y:S02]  /*9b20*/  FSEL R32, R32, -INF , P1 ;  /* 0xff80000020207808 */ /* 0x000fe40000800000 */
[----:B------:R-:W-:-:S03]  /*9b30*/  FSEL R33, R33, -INF , P2 ;  /* 0xff80000021217808 */ /* 0x000fc60001000000 */
[----:B------:R-:W-:Y:S02]  /*9b40*/  FFMA R32, R32, 0.69314718246459960938, R21 ;  /* 0x3f31721820207823 */ /* 0x000fe40000000015 */
[----:B------:R-:W-:Y:S01]  /*9b50*/  FFMA R33, R33, 0.69314718246459960938, R20 ;  /* 0x3f31721821217823 */ /* 0x000fe20000000014 */
[----:B------:R2:W-:Y:S04]  /*9b60*/  STS.128 [R22], R24 ;  /* 0x0000001816007388 */ /* 0x0005e80000000c00 */
[----:B------:R3:W-:Y:S04]  /*9b70*/  STS.128 [R22+0x400], R28 ;  /* 0x0004001c16007388 */ /* 0x0007e80000000c00 */
[----:B------:R-:W-:Y:S01]  /*9b80*/  STS.128 [R22+0x80], R40 ;  /* 0x0000802816007388 */ /* 0x000fe20000000c00 */
[----:B-1----:R-:W-:-:S03]  /*9b90*/  PRMT R160, R16, 0x7632, R160 ;  /* 0x0000763210a07816 */ /* 0x002fc600000000a0 */
[----:B------:R1:W-:Y:S01]  /*9ba0*/  STS.128 [R22+0x480], R52 ;  /* 0x0004803416007388 */ /* 0x0003e20000000c00 */
[----:B--2---:R-:W-:Y:S02]  /*9bb0*/  IMAD R26, R23, 0x4, R98 ;  /* 0x00000004171a7824 */ /* 0x004fe400078e0262 */
[C---:B------:R-:W-:Y:S02]  /*9bc0*/  IMAD.SHL.U32 R25, R38.reuse, 0x2, RZ ;  /* 0x0000000226197824 */ /* 0x040fe400078e00ff */
[----:B------:R-:W-:Y:S02]  /*9bd0*/  IMAD.SHL.U32 R24, R39, 0x2, RZ ;  /* 0x0000000227187824 */ /* 0x000fe400078e00ff */
[----:B---3--:R-:W-:Y:S02]  /*9be0*/  IMAD R28, R23, 0x4, R26 ;  /* 0x00000004171c7824 */ /* 0x008fe400078e021a */
[----:B------:R-:W-:Y:S01]  /*9bf0*/  IMAD.HI R38, R38, 0x2, RZ ;  /* 0x0000000226267827 */ /* 0x000fe200078e02ff */
[----:B------:R-:W-:Y:S01]  /*9c00*/  BAR.SYNC.DEFER_BLOCKING 0x0 ;  /* 0x0000000000007b1d */ /* 0x000fe20000010000 */
[----:B0-----:R-:W-:-:S02]  /*9c10*/  IADD3 R157, P3, P4, R24, R50, R25 ;  /* 0x00000032189d7210 */ /* 0x001fc40007c7e019 */
[----:B------:R-:W-:Y:S02]  /*9c20*/  IMAD R24, R23, 0x4, R28 ;  /* 0x0000000417187824 */ /* 0x000fe400078e021c */
[----:B------:R-:W-:Y:S01]  /*9c30*/  IMAD.HI R39, R39, 0x2, RZ ;  /* 0x0000000227277827 */ /* 0x000fe200078e02ff */
[----:B------:R-:W-:-:S03]  /*9c40*/  LEA R36, P5, R70, R157, 0x1 ;  /* 0x0000009d46247211 */ /* 0x000fc600078a08ff */
[----:B------:R-:W-:Y:S01]  /*9c50*/  IMAD R30, R23, 0x4, R24 ;  /* 0x00000004171e7824 */ /* 0x000fe200078e0218 */
[----:B------:R-:W-:Y:S02]  /*9c60*/  IADD3.X R27, R39, R51, R38, P3, P4 ;  /* 0x00000033271b7210 */ /* 0x000fe40001fe8426 */
[----:B------:R-:W-:Y:S01]  /*9c70*/  LEA R34, P4, R74, R157, 0x1 ;  /* 0x0000009d4a227211 */ /* 0x000fe200078808ff */
[C---:B------:R-:W-:Y:S01]  /*9c80*/  IMAD R100, R23.reuse, 0x4, R30 ;  /* 0x0000000417647824 */ /* 0x040fe200078e021e */
[----:B------:R-:W-:Y:S02]  /*9c90*/  LEA.HI.X.SX32 R37, R70, R27, 0x1, P5 ;  /* 0x0000001b46257211 */ /* 0x000fe400028f0eff */
[-C--:B------:R-:W-:Y:S01]  /*9ca0*/  LEA R44, P3, R72, R157.reuse, 0x1 ;  /* 0x0000009d482c7211 */ /* 0x080fe200078608ff */
[C---:B------:R-:W-:Y:S01]  /*9cb0*/  IMAD R102, R23.reuse, 0x4, R100 ;  /* 0x0000000417667824 */ /* 0x040fe200078e0264 */
[----:B------:R-:W-:Y:S02]  /*9cc0*/  LEA R38, P5, R64, R157, 0x1 ;  /* 0x0000009d40267211 */ /* 0x000fe400078a08ff */
[----:B------:R-:W-:Y:S01]  /*9cd0*/  LEA.HI.X.SX32 R35, R74, R27, 0x1, P4 ;  /* 0x0000001b4a237211 */ /* 0x000fe200020f0eff */
[----:B-1----:R-:W-:Y:S01]  /*9ce0*/  IMAD R22, R23, 0x4, R102 ;  /* 0x0000000417167824 */ /* 0x002fe200078e0266 */
[----:B------:R-:W-:-:S02]  /*9cf0*/  LEA R42, P4, R66, R157, 0x1 ;  /* 0x0000009d422a7211 */ /* 0x000fc400078808ff */
[-C--:B------:R-:W-:Y:S01]  /*9d00*/  LEA.HI.X.SX32 R45, R72, R27.reuse, 0x1, P3 ;  /* 0x0000001b482d7211 */ /* 0x080fe200018f0eff */
[C---:B------:R-:W-:Y:S01]  /*9d10*/  IMAD R104, R23.reuse, 0x4, R22 ;  /* 0x0000000417687824 */ /* 0x040fe200078e0216 */
[----:B------:R-:W-:Y:S02]  /*9d20*/  LEA.HI.X.SX32 R39, R64, R27, 0x1, P5 ;  /* 0x0000001b40277211 */ /* 0x000fe400028f0eff */
[-C--:B------:R-:W-:Y:S01]  /*9d30*/  LEA R40, P3, R68, R157.reuse, 0x1 ;  /* 0x0000009d44287211 */ /* 0x080fe200078608ff */
[C---:B------:R-:W-:Y:S01]  /*9d40*/  IMAD R106, R23.reuse, 0x4, R104 ;  /* 0x00000004176a7824 */ /* 0x040fe200078e0268 */
[----:B------:R-:W-:Y:S01]  /*9d50*/  LEA R48, P5, R76, R157, 0x1 ;  /* 0x0000009d4c307211 */ /* 0x000fe200078a08ff */
[----:B------:R0:W-:Y:S01]  /*9d60*/  STG.E.U16 desc[UR4][R44.64], R12 ;  /* 0x0000000c2c007986 */ /* 0x0001e2000c101504 */
[----:B------:R-:W-:Y:S01]  /*9d70*/  LEA.HI.X.SX32 R43, R66, R27, 0x1, P4 ;  /* 0x0000001b422b7211 */ /* 0x000fe200020f0eff */
[C---:B------:R-:W-:Y:S01]  /*9d80*/  IMAD R108, R23.reuse, 0x4, R106 ;  /* 0x00000004176c7824 */ /* 0x040fe200078e026a */
[----:B------:R-:W-:Y:S01]  /*9d90*/  LEA R46, P4, R60, R157, 0x1 ;  /* 0x0000009d3c2e7211 */ /* 0x000fe200078808ff */
[----:B------:R1:W-:Y:S01]  /*9da0*/  STG.E.U16 desc[UR4][R34.64], R16 ;  /* 0x0000001022007986 */ /* 0x0003e2000c101504 */
[-C--:B------:R-:W-:Y:S01]  /*9db0*/  LEA.HI.X.SX32 R41, R68, R27.reuse, 0x1, P3 ;  /* 0x0000001b44297211 */ /* 0x080fe200018f0eff */
[----:B------:R-:W-:Y:S01]  /*9dc0*/  IMAD R110, R23, 0x4, R108 ;  /* 0x00000004176e7824 */ /* 0x000fe200078e026c */
[----:B------:R-:W-:-:S02]  /*9dd0*/  LEA.HI.X.SX32 R49, R76, R27, 0x1, P5 ;  /* 0x0000001b4c317211 */ /* 0x000fc400028f0eff */
[-C--:B------:R-:W-:Y:S01]  /*9de0*/  LEA R50, P3, R62, R157.reuse, 0x1 ;  /* 0x0000009d3e327211 */ /* 0x080fe200078608ff */
[C---:B------:R-:W-:Y:S01]  /*9df0*/  IMAD R112, R23.reuse, 0x4, R110 ;  /* 0x0000000417707824 */ /* 0x040fe200078e026e */
        /* <DEDUP_REMOVED lines=13> */
[----:B------:R-:W-:Y:S01]  /*9ed0*/  LEA.HI.X.SX32 R63, R88, R27, 0x1, P5 ;  /* 0x0000001b583f7211 */ /* 0x000fe200028f0eff */
[----:B------:R-:W-:Y:S01]  /*9ee0*/  IMAD R122, R23, 0x4, R120 ;  /* 0x00000004177a7824 */ /* 0x000fe200078e0278 */
[----:B------:R-:W-:-:S02]  /*9ef0*/  LEA R64, P5, R94, R157, 0x1 ;  /* 0x0000009d5e407211 */ /* 0x000fc400078a08ff */
[----:B------:R-:W-:Y:S02]  /*9f00*/  LEA.HI.X.SX32 R53, R78, R27, 0x1, P3 ;  /* 0x0000001b4e357211 */ /* 0x000fe400018f0eff */
[----:B------:R-:W-:Y:S02]  /*9f10*/  LEA R60, P3, R84, R157, 0x1 ;  /* 0x0000009d543c7211 */ /* 0x000fe400078608ff */
[----:B------:R-:W-:Y:S02]  /*9f20*/  LEA.HI.X.SX32 R59, R86, R27, 0x1, P4 ;  /* 0x0000001b563b7211 */ /* 0x000fe400020f0eff */
[----:B------:R-:W-:Y:S02]  /*9f30*/  LEA R66, P4, R92, R157, 0x1 ;  /* 0x0000009d5c427211 */ /* 0x000fe400078808ff */
[----:B------:R-:W-:Y:S02]  /*9f40*/  LEA.HI.X.SX32 R65, R94, R27, 0x1, P5 ;  /* 0x0000001b5e417211 */ /* 0x000fe400028f0eff */
[----:B------:R-:W-:-:S02]  /*9f50*/  LEA R70, P5, R26, R157, 0x1 ;  /* 0x0000009d1a467211 */ /* 0x000fc400078a08ff */
[----:B------:R-:W-:Y:S02]  /*9f60*/  LEA.HI.X.SX32 R61, R84, R27, 0x1, P3 ;  /* 0x0000001b543d7211 */ /* 0x000fe400018f0eff */
[----:B------:R-:W-:Y:S02]  /*9f70*/  LEA R68, P3, R90, R157, 0x1 ;  /* 0x0000009d5a447211 */ /* 0x000fe400078608ff */
[----:B------:R-:W-:Y:S02]  /*9f80*/  LEA.HI.X.SX32 R67, R92, R27, 0x1, P4 ;  /* 0x0000001b5c437211 */ /* 0x000fe400020f0eff */
[----:B------:R-:W-:Y:S02]  /*9f90*/  LEA R72, P4, R98, R157, 0x1 ;  /* 0x0000009d62487211 */ /* 0x000fe400078808ff */
[-C--:B------:R-:W-:Y:S01]  /*9fa0*/  LEA.HI.X.SX32 R71, R26, R27.reuse, 0x1, P5 ;  /* 0x0000001b1a477211 */ /* 0x080fe200028f0eff */
[----:B------:R-:W-:Y:S01]  /*9fb0*/  IMAD R26, R23, 0x4, R122 ;  /* 0x00000004171a7824 */ /* 0x000fe200078e027a */
[----:B------:R-:W-:-:S02]  /*9fc0*/  LEA.HI.X.SX32 R69, R90, R27, 0x1, P3 ;  /* 0x0000001b5a457211 */ /* 0x000fc400018f0eff */
[----:B------:R-:W-:Y:S01]  /*9fd0*/  LEA R74, P3, R96, R157, 0x1 ;  /* 0x0000009d604a7211 */ /* 0x000fe200078608ff */
[----:B------:R-:W-:Y:S01]  /*9fe0*/  IMAD R124, R23, 0x4, R26 ;  /* 0x00000004177c7824 */ /* 0x000fe200078e021a */
[----:B------:R-:W-:Y:S02]  /*9ff0*/  LEA.HI.X.SX32 R73, R98, R27, 0x1, P4 ;  /* 0x0000001b62497211 */ /* 0x000fe400020f0eff */
[----:B------:R-:W-:Y:S02]  /*a000*/  LEA R80, P4, R24, R157, 0x1 ;  /* 0x0000009d18507211 */ /* 0x000fe400078808ff */
[----:B------:R-:W-:Y:S02]  /*a010*/  LEA.HI.X.SX32 R75, R96, R27, 0x1, P3 ;  /* 0x0000001b604b7211 */ /* 0x000fe400018f0eff */
[-C--:B------:R-:W-:Y:S02]  /*a020*/  LEA R78, P5, R30, R157.reuse, 0x1 ;  /* 0x0000009d1e4e7211 */ /* 0x080fe400078a08ff */
[----:B------:R-:W-:-:S02]  /*a030*/  LEA R76, P3, R28, R157, 0x1 ;  /* 0x0000009d1c4c7211 */ /* 0x000fc400078608ff */
[-C--:B------:R-:W-:Y:S01]  /*a040*/  LEA.HI.X.SX32 R81, R24, R27.reuse, 0x1, P4 ;  /* 0x0000001b18517211 */ /* 0x080fe200020f0eff */
[C---:B------:R-:W-:Y:S01]  /*a050*/  IMAD R24, R23.reuse, 0x4, R124 ;  /* 0x0000000417187824 */ /* 0x040fe200078e027c */
[-C--:B------:R-:W-:Y:S02]  /*a060*/  LEA.HI.X.SX32 R79, R30, R27.reuse, 0x1, P5 ;  /* 0x0000001b1e4f7211 */ /* 0x080fe400028f0eff */
[----:B------:R-:W-:Y:S01]  /*a070*/  LEA.HI.X.SX32 R77, R28, R27, 0x1, P3 ;  /* 0x0000001b1c4d7211 */ /* 0x000fe200018f0eff */
[C---:B------:R-:W-:Y:S01]  /*a080*/  IMAD R28, R23.reuse, 0x4, R24 ;  /* 0x00000004171c7824 */ /* 0x040fe200078e0218 */
[-C--:B------:R-:W-:Y:S02]  /*a090*/  LEA R84, P5, R22, R157.reuse, 0x1 ;  /* 0x0000009d16547211 */ /* 0x080fe400078a08ff */
[----:B------:R-:W-:Y:S02]  /*a0a0*/  LEA R82, P4, R102, R157, 0x1 ;  /* 0x0000009d66527211 */ /* 0x000fe400078808ff */
[-C--:B------:R-:W-:Y:S01]  /*a0b0*/  LEA.HI.X.SX32 R85, R22, R27.reuse, 0x1, P5 ;  /* 0x0000001b16557211 */ /* 0x080fe200028f0eff */
[----:B------:R-:W-:Y:S01]  /*a0c0*/  IMAD R22, R23, 0x4, R28 ;  /* 0x0000000417167824 */ /* 0x000fe200078e021c */
[----:B------:R-:W-:-:S02]  /*a0d0*/  LEA.HI.X.SX32 R83, R102, R27, 0x1, P4 ;  /* 0x0000001b66537211 */ /* 0x000fc400020f0eff */
[-C--:B------:R-:W-:Y:S01]  /*a0e0*/  LEA R90, P4, R106, R157.reuse, 0x1 ;  /* 0x0000009d6a5a7211 */ /* 0x080fe200078808ff */
[C---:B------:R-:W-:Y:S01]  /*a0f0*/  IMAD R30, R23.reuse, 0x4, R22 ;  /* 0x00000004171e7824 */ /* 0x040fe200078e0216 */
[-C--:B------:R-:W-:Y:S02]  /*a100*/  LEA R86, P3, R100, R157.reuse, 0x1 ;  /* 0x0000009d64567211 */ /* 0x080fe400078608ff */
[----:B------:R-:W-:Y:S01]  /*a110*/  LEA R92, P5, R108, R157, 0x1 ;  /* 0x0000009d6c5c7211 */ /* 0x000fe200078a08ff */
[C---:B------:R-:W-:Y:S01]  /*a120*/  IMAD R126, R23.reuse, 0x4, R30 ;  /* 0x00000004177e7824 */ /* 0x040fe200078e021e */
[----:B------:R-:W-:Y:S02]  /*a130*/  LEA.HI.X.SX32 R91, R106, R27, 0x1, P4 ;  /* 0x0000001b6a5b7211 */ /* 0x000fe400020f0eff */
[----:B------:R-:W-:Y:S01]  /*a140*/  LEA R102, P4, R112, R157, 0x1 ;  /* 0x0000009d70667211 */ /* 0x000fe200078808ff */
[----:B------:R-:W-:Y:S01]  /*a150*/  IMAD R128, R23, 0x4, R126 ;  /* 0x0000000417807824 */ /* 0x000fe200078e027e */
[----:B------:R-:W-:-:S02]  /*a160*/  LEA.HI.X.SX32 R87, R100, R27, 0x1, P3 ;  /* 0x0000001b64577211 */ /* 0x000fc400018f0eff */
[----:B------:R-:W-:Y:S01]  /*a170*/  LEA R88, P3, R104, R157, 0x1 ;  /* 0x0000009d68587211 */ /* 0x000fe200078608ff */
[C---:B------:R-:W-:Y:S01]  /*a180*/  IMAD R130, R23.reuse, 0x4, R128 ;  /* 0x0000000417827824 */ /* 0x040fe200078e0280 */
[----:B------:R-:W-:Y:S02]  /*a190*/  LEA.HI.X.SX32 R93, R108, R27, 0x1, P5 ;  /* 0x0000001b6c5d7211 */ /* 0x000fe400028f0eff */
[----:B------:R-:W-:Y:S01]  /*a1a0*/  LEA R100, P5, R114, R157, 0x1 ;  /* 0x0000009d72647211 */ /* 0x000fe200078a08ff */
[C---:B------:R-:W-:Y:S01]  /*a1b0*/  IMAD R132, R23.reuse, 0x4, R130 ;  /* 0x0000000417847824 */ /* 0x040fe200078e0282 */
[----:B------:R-:W-:Y:S02]  /*a1c0*/  LEA.HI.X.SX32 R103, R112, R27, 0x1, P4 ;  /* 0x0000001b70677211 */ /* 0x000fe400020f0eff */
[----:B------:R-:W-:Y:S01]  /*a1d0*/  LEA R94, P4, R118, R157, 0x1 ;  /* 0x0000009d765e7211 */ /* 0x000fe200078808ff */
[----:B------:R-:W-:Y:S01]  /*a1e0*/  IMAD R134, R23, 0x4, R132 ;  /* 0x0000000417867824 */ /* 0x000fe200078e0284 */
[----:B------:R-:W-:-:S02]  /*a1f0*/  LEA.HI.X.SX32 R89, R104, R27, 0x1, P3 ;  /* 0x0000001b68597211 */ /* 0x000fc400018f0eff */
[----:B------:R-:W-:Y:S01]  /*a200*/  LEA R104, P3, R110, R157, 0x1 ;  /* 0x0000009d6e687211 */ /* 0x000fe200078608ff */
[----:B------:R-:W-:Y:S01]  /*a210*/  IMAD R136, R23, 0x4, R134 ;  /* 0x0000000417887824 */ /* 0x000fe200078e0286 */
[----:B------:R-:W-:Y:S02]  /*a220*/  LEA.HI.X.SX32 R101, R114, R27, 0x1, P5 ;  /* 0x0000001b72657211 */ /* 0x000fe400028f0eff */
[----:B------:R-:W-:Y:S02]  /*a230*/  LEA R98, P5, R120, R157, 0x1 ;  /* 0x0000009d78627211 */ /* 0x000fe400078a08ff */
[----:B------:R-:W-:Y:S02]  /*a240*/  LEA.HI.X.SX32 R95, R118, R27, 0x1, P4 ;  /* 0x0000001b765f7211 */ /* 0x000fe400020f0eff */
[----:B------:R-:W-:Y:S02]  /*a250*/  LEA R108, P4, R26, R157, 0x1 ;  /* 0x0000009d1a6c7211 */ /* 0x000fe400078808ff */
[----:B------:R-:W-:-:S02]  /*a260*/  LEA.HI.X.SX32 R105, R110, R27, 0x1, P3 ;  /* 0x0000001b6e697211 */ /* 0x000fc400018f0eff */
[----:B------:R-:W-:Y:S02]  /*a270*/  LEA R96, P3, R116, R157, 0x1 ;  /* 0x0000009d74607211 */ /* 0x000fe400078608ff */
[----:B------:R-:W-:Y:S02]  /*a280*/  LEA.HI.X.SX32 R99, R120, R27, 0x1, P5 ;  /* 0x0000001b78637211 */ /* 0x000fe400028f0eff */
[----:B------:R-:W-:Y:S02]  /*a290*/  LEA R110, P5, R124, R157, 0x1 ;  /* 0x0000009d7c6e7211 */ /* 0x000fe400078a08ff */
[-C--:B------:R-:W-:Y:S01]  /*a2a0*/  LEA.HI.X.SX32 R109, R26, R27.reuse, 0x1, P4 ;  /* 0x0000001b1a6d7211 */ /* 0x080fe200020f0eff */
[C---:B------:R-:W-:Y:S01]  /*a2b0*/  IMAD R26, R23.reuse, 0x4, R136 ;  /* 0x00000004171a7824 */ /* 0x040fe200078e0288 */
[----:B------:R-:W-:Y:S02]  /*a2c0*/  LEA.HI.X.SX32 R97, R116, R27, 0x1, P3 ;  /* 0x0000001b74617211 */ /* 0x000fe400018f0eff */
[----:B------:R-:W-:Y:S01]  /*a2d0*/  LEA R106, P3, R122, R157, 0x1 ;  /* 0x0000009d7a6a7211 */ /* 0x000fe200078608ff */
[----:B------:R-:W-:Y:S01]  /*a2e0*/  IMAD R138, R23, 0x4, R26 ;  /* 0x00000004178a7824 */ /* 0x000fe200078e021a */
[----:B------:R-:W-:-:S02]  /*a2f0*/  LEA.HI.X.SX32 R111, R124, R27, 0x1, P5 ;  /* 0x0000001b7c6f7211 */ /* 0x000fc400028f0eff */
[----:B------:R-:W-:Y:S02]  /*a300*/  LEA R112, P5, R22, R157, 0x1 ;  /* 0x0000009d16707211 */ /* 0x000fe400078a08ff */
[----:B------:R-:W-:Y:S02]  /*a310*/  LEA.HI.X.SX32 R107, R122, R27, 0x1, P3 ;  /* 0x0000001b7a6b7211 */ /* 0x000fe400018f0eff */
        /* <DEDUP_REMOVED lines=9> */
[-C--:B------:R-:W-:Y:S02]  /*a3b0*/  LEA R120, P4, R126, R157.reuse, 0x1 ;  /* 0x0000009d7e787211 */ /* 0x080fe400078808ff */
[----:B------:R-:W-:Y:S02]  /*a3c0*/  LEA R118, P5, R128, R157, 0x1 ;  /* 0x0000009d80767211 */ /* 0x000fe400078a08ff */
[-C--:B------:R-:W-:Y:S01]  /*a3d0*/  LEA.HI.X.SX32 R123, R30, R27.reuse, 0x1, P3 ;  /* 0x0000001b1e7b7211 */ /* 0x080fe200018f0eff */
[C---:B------:R-:W-:Y:S01]  /*a3e0*/  IMAD R30, R23.reuse, 0x4, R28 ;  /* 0x00000004171e7824 */ /* 0x040fe200078e021c */
[-C--:B------:R-:W-:Y:S02]  /*a3f0*/  LEA.HI.X.SX32 R121, R126, R27.reuse, 0x1, P4 ;  /* 0x0000001b7e797211 */ /* 0x080fe400020f0eff */
[----:B------:R-:W-:Y:S01]  /*a400*/  LEA.HI.X.SX32 R119, R128, R27, 0x1, P5 ;  /* 0x0000001b80777211 */ /* 0x000fe200028f0eff */
[----:B------:R-:W-:Y:S01]  /*a410*/  IMAD R148, R23, 0x4, R30 ;  /* 0x0000000417947824 */ /* 0x000fe200078e021e */
[----:B------:R-:W-:-:S02]  /*a420*/  LEA R124, P3, R130, R157, 0x1 ;  /* 0x0000009d827c7211 */ /* 0x000fc400078608ff */
[-C--:B------:R-:W-:Y:S01]  /*a430*/  LEA R128, P4, R132, R157.reuse, 0x1 ;  /* 0x0000009d84807211 */ /* 0x080fe200078808ff */
[----:B------:R-:W-:Y:S01]  /*a440*/  IMAD R150, R23, 0x4, R148 ;  /* 0x0000000417967824 */ /* 0x000fe200078e0294 */
[----:B------:R-:W-:Y:S02]  /*a450*/  LEA R126, P5, R134, R157, 0x1 ;  /* 0x0000009d867e7211 */ /* 0x000fe400078a08ff */
[-C--:B------:R-:W-:Y:S02]  /*a460*/  LEA.HI.X.SX32 R125, R130, R27.reuse, 0x1, P3 ;  /* 0x0000001b827d7211 */ /* 0x080fe400018f0eff */
[----:B------:R-:W-:Y:S02]  /*a470*/  LEA.HI.X.SX32 R129, R132, R27, 0x1, P4 ;  /* 0x0000001b84817211 */ /* 0x000fe400020f0eff */
[----:B------:R-:W-:Y:S02]  /*a480*/  LEA R130, P4, R26, R157, 0x1 ;  /* 0x0000009d1a827211 */ /* 0x000fe400078808ff */
[----:B------:R-:W-:-:S02]  /*a490*/  LEA.HI.X.SX32 R127, R134, R27, 0x1, P5 ;  /* 0x0000001b867f7211 */ /* 0x000fc400028f0eff */
[----:B------:R-:W-:Y:S02]  /*a4a0*/  LEA R134, P3, R136, R157, 0x1 ;  /* 0x0000009d88867211 */ /* 0x000fe400078608ff */
[----:B------:R-:W-:Y:S01]  /*a4b0*/  LEA.HI.X.SX32 R131, R26, R27, 0x1, P4 ;  /* 0x0000001b1a837211 */ /* 0x000fe200020f0eff */
[C---:B------:R-:W-:Y:S01]  /*a4c0*/  IMAD R26, R23.reuse, 0x4, R150 ;  /* 0x00000004171a7824 */ /* 0x040fe200078e0296 */
[----:B------:R-:W-:Y:S02]  /*a4d0*/  LEA R132, P5, R138, R157, 0x1 ;  /* 0x0000009d8a847211 */ /* 0x000fe400078a08ff */
[----:B------:R-:W-:Y:S01]  /*a4e0*/  LEA.HI.X.SX32 R135, R136, R27, 0x1, P3 ;  /* 0x0000001b88877211 */ /* 0x000fe200018f0eff */
[----:B------:R-:W-:Y:S01]  /*a4f0*/  IMAD R154, R23, 0x4, R26 ;  /* 0x00000004179a7824 */ /* 0x000fe200078e021a */
[----:B------:R-:W-:Y:S02]  /*a500*/  LEA R140, P3, R22, R157, 0x1 ;  /* 0x0000009d168c7211 */ /* 0x000fe400078608ff */
[----:B------:R-:W-:-:S02]  /*a510*/  LEA.HI.X.SX32 R133, R138, R27, 0x1, P5 ;  /* 0x0000001b8a857211 */ /* 0x000fc400028f0eff */
[----:B------:R-:W-:Y:S02]  /*a520*/  LEA R138, P4, R24, R157, 0x1 ;  /* 0x0000009d188a7211 */ /* 0x000fe400078808ff */
[----:B------:R-:W-:Y:S01]  /*a530*/  LEA.HI.X.SX32 R141, R22, R27, 0x1, P3 ;  /* 0x0000001b168d7211 */ /* 0x000fe200018f0eff */
[C---:B------:R-:W-:Y:S01]  /*a540*/  IMAD R22, R23.reuse, 0x4, R154 ;  /* 0x0000000417167824 */ /* 0x040fe200078e029a */
[----:B------:R-:W-:Y:S02]  /*a550*/  LEA R136, P5, R28, R157, 0x1 ;  /* 0x0000009d1c887211 */ /* 0x000fe400078a08ff */
[-C--:B------:R-:W-:Y:S01]  /*a560*/  LEA.HI.X.SX32 R139, R24, R27.reuse, 0x1, P4 ;  /* 0x0000001b188b7211 */ /* 0x080fe200020f0eff */
[C---:B------:R-:W-:Y:S01]  /*a570*/  IMAD R24, R23.reuse, 0x4, R22 ;  /* 0x0000000417187824 */ /* 0x040fe200078e0216 */
[----:B------:R-:W-:Y:S02]  /*a580*/  LEA.HI.X.SX32 R137, R28, R27, 0x1, P5 ;  /* 0x0000001b1c897211 */ /* 0x000fe400028f0eff */
[-C--:B------:R-:W-:Y:S01]  /*a590*/  LEA R146, P3, R30, R157.reuse, 0x1 ;  /* 0x0000009d1e927211 */ /* 0x080fe200078608ff */
[----:B------:R-:W-:Y:S01]  /*a5a0*/  IMAD R28, R23, 0x4, R24 ;  /* 0x00000004171c7824 */ /* 0x000fe200078e0218 */
[----:B------:R-:W-:-:S02]  /*a5b0*/  LEA R144, P4, R148, R157, 0x1 ;  /* 0x0000009d94907211 */ /* 0x000fc400078808ff */
[----:B------:R-:W-:Y:S02]  /*a5c0*/  LEA R142, P5, R150, R157, 0x1 ;  /* 0x0000009d968e7211 */ /* 0x000fe400078a08ff */
[-C--:B------:R-:W-:Y:S01]  /*a5d0*/  LEA.HI.X.SX32 R147, R30, R27.reuse, 0x1, P3 ;  /* 0x0000001b1e937211 */ /* 0x080fe200018f0eff */
[C---:B------:R-:W-:Y:S01]  /*a5e0*/  IMAD R30, R23.reuse, 0x4, R28 ;  /* 0x00000004171e7824 */ /* 0x040fe200078e021c */
[-C--:B------:R-:W-:Y:S02]  /*a5f0*/  LEA.HI.X.SX32 R145, R148, R27.reuse, 0x1, P4 ;  /* 0x0000001b94917211 */ /* 0x080fe400020f0eff */
[----:B------:R-:W-:Y:S01]  /*a600*/  LEA.HI.X.SX32 R143, R150, R27, 0x1, P5 ;  /* 0x0000001b968f7211 */ /* 0x000fe200028f0eff */
[----:B------:R-:W-:Y:S01]  /*a610*/  IMAD R25, R23, 0x4, R30 ;  /* 0x0000000417197824 */ /* 0x000fe200078e021e */
[-C--:B------:R-:W-:Y:S02]  /*a620*/  LEA R148, P3, R26, R157.reuse, 0x1 ;  /* 0x0000009d1a947211 */ /* 0x080fe400078608ff */
[----:B------:R-:W-:-:S02]  /*a630*/  LEA R152, P4, R154, R157, 0x1 ;  /* 0x0000009d9a987211 */ /* 0x000fc400078808ff */
[----:B------:R-:W-:Y:S02]  /*a640*/  LEA R150, P5, R22, R157, 0x1 ;  /* 0x0000009d16967211 */ /* 0x000fe400078a08ff */
[-C--:B------:R-:W-:Y:S02]  /*a650*/  LEA.HI.X.SX32 R149, R26, R27.reuse, 0x1, P3 ;  /* 0x0000001b1a957211 */ /* 0x080fe400018f0eff */
[-C--:B------:R-:W-:Y:S02]  /*a660*/  LEA.HI.X.SX32 R153, R154, R27.reuse, 0x1, P4 ;  /* 0x0000001b9a997211 */ /* 0x080fe400020f0eff */
[----:B------:R-:W-:Y:S02]  /*a670*/  LEA.HI.X.SX32 R151, R22, R27, 0x1, P5 ;  /* 0x0000001b16977211 */ /* 0x000fe400028f0eff */
[-C--:B------:R-:W-:Y:S02]  /*a680*/  LEA R158, P3, R24, R157.reuse, 0x1 ;  /* 0x0000009d189e7211 */ /* 0x080fe400078608ff */
[----:B------:R-:W-:-:S02]  /*a690*/  LEA R154, P4, R28, R157, 0x1 ;  /* 0x0000009d1c9a7211 */ /* 0x000fc400078808ff */
[-C--:B------:R-:W-:Y:S02]  /*a6a0*/  LEA R22, P5, R30, R157.reuse, 0x1 ;  /* 0x0000009d1e167211 */ /* 0x080fe400078a08ff */
[C---:B------:R-:W-:Y:S02]  /*a6b0*/  LEA R156, P6, R25.reuse, R157, 0x1 ;  /* 0x0000009d199c7211 */ /* 0x040fe400078c08ff */
[-C--:B------:R-:W-:Y:S02]  /*a6c0*/  LEA.HI.X.SX32 R159, R24, R27.reuse, 0x1, P3 ;  /* 0x0000001b189f7211 */ /* 0x080fe400018f0eff */
[-C--:B------:R-:W-:Y:S02]  /*a6d0*/  LEA.HI.X.SX32 R155, R28, R27.reuse, 0x1, P4 ;  /* 0x0000001b1c9b7211 */ /* 0x080fe400020f0eff */
[-C--:B------:R-:W-:Y:S02]  /*a6e0*/  LEA.HI.X.SX32 R23, R30, R27.reuse, 0x1, P5 ;  /* 0x0000001b1e177211 */ /* 0x080fe400028f0eff */
[----:B------:R-:W-:Y:S01]  /*a6f0*/  LEA.HI.X.SX32 R157, R25, R27, 0x1, P6 ;  /* 0x0000001b199d7211 */ /* 0x000fe200030f0eff */
[----:B------:R-:W2:Y:S01]  /*a700*/  LDS.128 R28, [R252] ;  /* 0x00000000fc1c7984 */ /* 0x000ea20000000c00 */
[----:B0-----:R-:W-:-:S02]  /*a710*/  PRMT R45, R12, 0x7632, R45 ;  /* 0x000076320c2d7816 */ /* 0x001fc4000000002d */
[----:B-1----:R-:W-:Y:S01]  /*a720*/  PRMT R35, R13, 0x7632, R35 ;  /* 0x000076320d237816 */ /* 0x002fe20000000023 */
[----:B------:R-:W0:Y:S01]  /*a730*/  LDS.128 R24, [R3] ;  /* 0x0000000003187984 */ /* 0x000e220000000c00 */
[----:B------:R-:W-:Y:S02]  /*a740*/  PRMT R12, R14, 0x7632, R12 ;  /* 0x000076320e0c7816 */ /* 0x000fe4000000000c */
[----:B------:R-:W-:Y:S01]  /*a750*/  PRMT R16, R18, 0x7632, R16 ;  /* 0x0000763212107816 */ /* 0x000fe20000000010 */
[----:B------:R1:W-:Y:S01]  /*a760*/  STG.E.U16 desc[UR4][R36.64], R45 ;  /* 0x0000002d24007986 */ /* 0x0003e2000c101504 */
[----:B------:R-:W-:-:S03]  /*a770*/  PRMT R34, R19, 0x7632, R34 ;  /* 0x0000763213227816 */ /* 0x000fc60000000022 */
[----:B------:R-:W-:Y:S04]  /*a780*/  STG.E.U16 desc[UR4][R40.64], R160 ;  /* 0x000000a028007986 */ /* 0x000fe8000c101504 */
[----:B------:R3:W-:Y:S01]  /*a790*/  STG.E.U16 desc[UR4][R42.64], R13 ;  /* 0x0000000d2a007986 */ /* 0x0007e2000c101504 */
[----:B-1----:R-:W-:-:S03]  /*a7a0*/  PRMT R37, R17, 0x7632, R37 ;  /* 0x0000763211257816 */ /* 0x002fc60000000025 */
[----:B------:R1:W-:Y:S04]  /*a7b0*/  STG.E.U16 desc[UR4][R38.64], R17 ;  /* 0x0000001126007986 */ /* 0x0003e8000c101504 */
[----:B------:R-:W-:Y:S01]  /*a7c0*/  STG.E.U16 desc[UR4][R50.64], R35 ;  /* 0x0000002332007986 */ /* 0x000fe2000c101504 */
[----:B---3--:R-:W-:-:S03]  /*a7d0*/  PRMT R13, R15, 0x7632, R13 ;  /* 0x000076320f0d7816 */ /* 0x008fc6000000000d */
[----:B------:R0:W-:Y:S04]  /*a7e0*/  STG.E.U16 desc[UR4][R46.64], R37 ;  /* 0x000000252e007986 */ /* 0x0001e8000c101504 */
[----:B------:R-:W-:Y:S04]  /*a7f0*/  STG.E.U16 desc[UR4][R48.64], R14 ;  /* 0x0000000e30007986 */ /* 0x000fe8000c101504 */
[----:B------:R3:W-:Y:S01]  /*a800*/  STG.E.U16 desc[UR4][R52.64], R18 ;  /* 0x0000001234007986 */ /* 0x0007e2000c101504 */
[----:B--2---:R-:W-:-:S03]  /*a810*/  PRMT R36, R28, 0x7632, R36 ;  /* 0x000076321c247816 */ /* 0x004fc60000000024 */
[----:B------:R2:W-:Y:S01]  /*a820*/  STG.E.U16 desc[UR4][R54.64], R12 ;  /* 0x0000000c36007986 */ /* 0x0005e2000c101504 */
[----:B-1----:R-:W-:Y:S02]  /*a830*/  PRMT R39, R29, 0x7632, R39 ;  /* 0x000076321d277816 */ /* 0x002fe40000000027 */
[----:B0-----:R-:W-:Y:S01]  /*a840*/  PRMT R37, R24, 0x7632, R37 ;  /* 0x0000763218257816 */ /* 0x001fe20000000025 */
[----:B------:R-:W-:Y:S01]  /*a850*/  STG.E.U16 desc[UR4][R56.64], R16 ;  /* 0x0000001038007986 */ /* 0x000fe2000c101504 */
[----:B------:R-:W-:Y:S02]  /*a860*/  PRMT R40, R25, 0x7632, R40 ;  /* 0x0000763219287816 */ /* 0x000fe40000000028 */
[----:B------:R-:W-:Y:S01]  /*a870*/  PRMT R42, R26, 0x7632, R42 ;  /* 0x000076321a2a7816 */ /* 0x000fe2000000002a */
[----:B------:R0:W-:Y:S01]  /*a880*/  STG.E.U16 desc[UR4][R60.64], R15 ;  /* 0x0000000f3c007986 */ /* 0x0001e2000c101504 */
[----:B------:R-:W-:Y:S02]  /*a890*/  PRMT R44, R30, 0x7632, R44 ;  /* 0x000076321e2c7816 */ /* 0x000fe4000000002c */
[----:B---3--:R-:W-:Y:S01]  /*a8a0*/  PRMT R52, R27, 0x7632, R52 ;  /* 0x000076321b347816 */ /* 0x008fe20000000034 */
[----:B------:R1:W-:Y:S01]  /*a8b0*/  STG.E.U16 desc[UR4][R58.64], R19 ;  /* 0x000000133a007986 */ /* 0x0003e2000c101504 */
[----:B------:R-:W-:-:S02]  /*a8c0*/  PRMT R51, R31, 0x7632, R51 ;  /* 0x000076321f337816 */ /* 0x000fc40000000033 */
[----:B------:R-:W-:Y:S01]  /*a8d0*/  PRMT R47, R8, 0x7632, R47 ;  /* 0x00007632082f7816 */ /* 0x000fe2000000002f */
[----:B------:R3:W-:Y:S01]  /*a8e0*/  STG.E.U16 desc[UR4][R62.64], R13 ;  /* 0x0000000d3e007986 */ /* 0x0007e2000c101504 */
[----:B------:R-:W-:Y:S02]  /*a8f0*/  PRMT R49, R4, 0x7632, R49 ;  /* 0x0000763204317816 */ /* 0x000fe40000000031 */
[----:B--2---:R-:W-:Y:S01]  /*a900*/  PRMT R55, R9, 0x7632, R55 ;  /* 0x0000763209377816 */ /* 0x004fe20000000037 */
[----:B------:R2:W4:Y:S01]  /*a910*/  LDS.128 R12, [R3+0x800] ;  /* 0x00080000030c7984 */ /* 0x0005220000000c00 */
[----:B0-----:R-:W-:Y:S02]  /*a920*/  PRMT R61, R10, 0x7632, R61 ;  /* 0x000076320a3d7816 */ /* 0x001fe4000000003d */
[----:B------:R-:W-:Y:S01]  /*a930*/  PRMT R60, R6, 0x7632, R60 ;  /* 0x00007632063c7816 */ /* 0x000fe2000000003c */
[----:B------:R-:W0:Y:S01]  /*a940*/  LDS.128 R16, [R252+0x800] ;  /* 0x00080000fc107984 */ /* 0x000e220000000c00 */
[----:B-1----:R-:W-:-:S03]  /*a950*/  PRMT R58, R5, 0x7632, R58 ;  /* 0x00007632053a7816 */ /* 0x002fc6000000003a */
[----:B------:R-:W-:Y:S01]  /*a960*/  STG.E.U16 desc[UR4][R68.64], R34 ;  /* 0x0000002244007986 */ /* 0x000fe2000c101504 */
[----:B---3--:R-:W-:Y:S01]  /*a970*/  PRMT R63, R7, 0x7632, R63 ;  /* 0x00007632073f7816 */ /* 0x008fe2000000003f */
[----:B--2---:R-:W1:Y:S02]  /*a980*/  LDC R3, c[0x0][0x27c] ;  /* 0x00009f00ff037b82 */ /* 0x004e640000000800 */
[----:B------:R-:W-:Y:S04]  /*a990*/  STG.E.U16 desc[UR4][R66.64], R24 ;  /* 0x0000001842007986 */ /* 0x000fe8000c101504 */
[----:B------:R2:W-:Y:S04]  /*a9a0*/  STG.E.U16 desc[UR4][R64.64], R28 ;  /* 0x0000001c40007986 */ /* 0x0005e8000c101504 */
[----:B------:R-:W-:Y:S04]  /*a9b0*/  STG.E.U16 desc[UR4][R74.64], R37 ;  /* 0x000000254a007986 */ /* 0x000fe8000c101504 */
[----:B------:R3:W-:Y:S04]  /*a9c0*/  STG.E.U16 desc[UR4][R72.64], R36 ;  /* 0x0000002448007986 */ /* 0x0007e8000c101504 */
[----:B------:R0:W-:Y:S01]  /*a9d0*/  STG.E.U16 desc[UR4][R70.64], R25 ;  /* 0x0000001946007986 */ /* 0x0001e2000c101504 */
[----:B--2---:R-:W-:-:S03]  /*a9e0*/  PRMT R64, R11, 0x7632, R64 ;  /* 0x000076320b407816 */ /* 0x004fc60000000040 */
[----:B------:R2:W-:Y:S04]  /*a9f0*/  STG.E.U16 desc[UR4][R76.64], R29 ;  /* 0x0000001d4c007986 */ /* 0x0005e8000c101504 */
[----:B------:R-:W-:Y:S04]  /*aa00*/  STG.E.U16 desc[UR4][R80.64], R40 ;  /* 0x0000002850007986 */ /* 0x000fe8000c101504 */
[----:B------:R5:W-:Y:S01]  /*aa10*/  STG.E.U16 desc[UR4][R78.64], R39 ;  /* 0x000000274e007986 */ /* 0x000be2000c101504 */
[----:B----4-:R-:W-:Y:S02]  /*aa20*/  PRMT R66, R12, 0x7632, R66 ;  /* 0x000076320c427816 */ /* 0x010fe40000000042 */
[----:B---3--:R-:W-:Y:S01]  /*aa30*/  PRMT R73, R13, 0x7632, R73 ;  /* 0x000076320d497816 */ /* 0x008fe20000000049 */
[----:B------:R-:W-:Y:S01]  /*aa40*/  STG.E.U16 desc[UR4][R86.64], R26 ;  /* 0x0000001a56007986 */ /* 0x000fe2000c101504 */
[----:B0-----:R-:W-:-:S02]  /*aa50*/  PRMT R70, R16, 0x7632, R70 ;  /* 0x0000763210467816 */ /* 0x001fc40000000046 */
[----:B------:R-:W-:Y:S01]  /*aa60*/  PRMT R72, R17, 0x7632, R72 ;  /* 0x0000763211487816 */ /* 0x000fe20000000048 */
[----:B------:R-:W-:Y:S01]  /*aa70*/  STG.E.U16 desc[UR4][R82.64], R30 ;  /* 0x0000001e52007986 */ /* 0x000fe2000c101504 */
[----:B--2---:R-:W-:Y:S02]  /*aa80*/  PRMT R76, R14, 0x7632, R76 ;  /* 0x000076320e4c7816 */ /* 0x004fe4000000004c */
[----:B------:R-:W-:Y:S01]  /*aa90*/  PRMT R75, R18, 0x7632, R75 ;  /* 0x00007632124b7816 */ /* 0x000fe2000000004b */
[----:B------:R-:W-:Y:S01]  /*aaa0*/  STG.E.U16 desc[UR4][R84.64], R42 ;  /* 0x0000002a54007986 */ /* 0x000fe2000c101504 */
[----:B-----5:R-:W-:-:S03]  /*aab0*/  PRMT R78, R19, 0x7632, R78 ;  /* 0x00007632134e7816 */ /* 0x020fc6000000004e */
[----:B------:R-:W-:Y:S04]  /*aac0*/  STG.E.U16 desc[UR4][R88.64], R44 ;  /* 0x0000002c58007986 */ /* 0x000fe8000c101504 */
        /* <DEDUP_REMOVED lines=16> */
[----:B------:R0:W-:Y:S04]  /*abd0*/  STG.E.U16 desc[UR4][R118.64], R11 ;  /* 0x0000000b76007986 */ /* 0x0001e8000c101504 */
[----:B------:R2:W-:Y:S04]  /*abe0*/  STG.E.U16 desc[UR4][R124.64], R7 ;  /* 0x000000077c007986 */ /* 0x0005e8000c101504 */
[----:B------:R2:W-:Y:S04]  /*abf0*/  STG.E.U16 desc[UR4][R128.64], R64 ;  /* 0x0000004080007986 */ /* 0x0005e8000c101504 */
[----:B------:R2:W-:Y:S01]  /*ac00*/  STG.E.U16 desc[UR4][R126.64], R63 ;  /* 0x0000003f7e007986 */ /* 0x0005e2000c101504 */
[----:B0-----:R-:W-:-:S03]  /*ac10*/  PRMT R11, R15, 0x7632, R11 ;  /* 0x000076320f0b7816 */ /* 0x001fc6000000000b */
[----:B------:R2:W-:Y:S04]  /*ac20*/  STG.E.U16 desc[UR4][R134.64], R12 ;  /* 0x0000000c86007986 */ /* 0x0005e8000c101504 */
        /* <DEDUP_REMOVED lines=14> */
[----:B------:R2:W-:Y:S01]  /*ad10*/  STG.E.U16 desc[UR4][R156.64], R78 ;  /* 0x0000004e9c007986 */ /* 0x0005e2000c101504 */
[----:B------:R-:W-:Y:S06]  /*ad20*/  BAR.SYNC.DEFER_BLOCKING 0x0 ;  /* 0x0000000000007b1d */ /* 0x000fec0000010000 */
[----:B------:R2:W-:Y:S02]  /*ad30*/  STS.64 [R2], R32 ;  /* 0x0000002002007388 */ /* 0x0005e40000000a00 */
[----:B------:R-:W-:Y:S06]  /*ad40*/  BAR.SYNC.DEFER_BLOCKING 0x0 ;  /* 0x0000000000007b1d */ /* 0x000fec0000010000 */
[----:B-1----:R-:W-:Y:S05]  /*ad50*/  @P0 EXIT ;  /* 0x000000000000094d */ /* 0x002fea0003800000 */
[----:B--2---:R-:W0:Y:S01]  /*ad60*/  LDS R7, [R0] ;  /* 0x0000000000077984 */ /* 0x004e220000000800 */
[----:B------:R-:W1:Y:S01]  /*ad70*/  LDC.64 R8, c[0x0][0x230] ;  /* 0x00008c00ff087b82 */ /* 0x000e620000000a00 */
[----:B------:R-:W-:Y:S02]  /*ad80*/  IMAD R2, R162, R3, RZ ;  /* 0x00000003a2027224 */ /* 0x000fe400078e02ff */
[----:B------:R-:W-:Y:S02]  /*ad90*/  IMAD.SHL.U32 R5, R161, 0x4, RZ ;  /* 0x00000004a1057824 */ /* 0x000fe400078e00ff */
[C---:B------:R-:W-:Y:S02]  /*ada0*/  IMAD.SHL.U32 R3, R2.reuse, 0x4, RZ ;  /* 0x0000000402037824 */ /* 0x040fe400078e00ff */
[----:B------:R-:W-:-:S04]  /*adb0*/  IMAD.HI R4, R2, 0x4, RZ ;  /* 0x0000000402047827 */ /* 0x000fc800078e02ff */
[----:B------:R-:W-:Y:S01]  /*adc0*/  IMAD.HI R6, R161, 0x4, RZ ;  /* 0x00000004a1067827 */ /* 0x000fe200078e02ff */
[----:B-1----:R-:W-:-:S04]  /*add0*/  IADD3 R2, P0, P1, R5, R8, R3 ;  /* 0x0000000805027210 */ /* 0x002fc8000791e003 */
[----:B------:R-:W-:-:S05]  /*ade0*/  IADD3.X R3, R6, R9, R4, P0, P1 ;  /* 0x0000000906037210 */ /* 0x000fca00007e2404 */
[----:B0-----:R-:W-:Y:S01]  /*adf0*/  STG.E desc[UR4][R2.64], R7 ;  /* 0x0000000702007986 */ /* 0x001fe2000c101904 */
[----:B------:R-:W-:Y:S05]  /*ae00*/  EXIT ;  /* 0x000000000000794d */ /* 0x000fea0003800000 */
.L_x_2:
[----:B------:R-:W-:-:S00]  /*ae10*/  BRA `(.L_x_2) ;  /* 0xfffffffc00fc7947 */ /* 0x000fc0000383ffff */
[----:B------:R-:W-:-:S00]  /*ae20*/  NOP ;  /* 0x0000000000007918 */ /* 0x000fc00000000000 */
        /* <DEDUP_REMOVED lines=13> */
.L_x_3:


//--------------------- .nv.global.init           --------------------------
	.section	.nv.global.init,"aw",@progbits
.nv.global.init:
	.type		_$_str,@object
	.size		_$_str,(.L_0 - _$_str)
_$_str:
        /*0000*/ 	.byte	0x5f, 0x5f, 0x43, 0x55, 0x44, 0x41, 0x5f, 0x46, 0x54, 0x5a, 0x00
.L_0:


//--------------------- .nv.shared.attn_fwd       --------------------------
	.section	.nv.shared.attn_fwd,"aw",@nobits
	.sectionflags	@""
	.align	16
	.zero		1024


//--------------------- .nv.shared.reserved.0     --------------------------
	.section	.nv.shared.reserved.0,"aw",@nobits
	.weak		__nv_reservedSMEM_offset_0_alias
	.size		__nv_reservedSMEM_offset_0_alias, 0, 0
	.other		__nv_reservedSMEM_offset_0_alias,@"STO_CUDA_RESERVED_SHARED STV_DEFAULT"
__nv_reservedSMEM_offset_0_alias:
	.zero		0


//--------------------- .nv.constant0.attn_fwd    --------------------------
	.section	.nv.constant0.attn_fwd,"a",@progbits
	.sectionflags	@""
	.align	4
.nv.constant0.attn_fwd:
	.zero		664


//--------------------- SYMBOLS --------------------------

	.type		.nv.reservedSmem.offset0,@object
	.size		.nv.reservedSmem.offset0,0x4
